//
// Generated by NVIDIA NVVM Compiler
//
// Compiler Build ID: CL-36424714
// Cuda compilation tools, release 13.0, V13.0.88
// Based on NVVM 20.0.0
//

.version 9.0
.target sm_100
.address_size 64

	// .globl	_Z3DFTP7double2PKdi
.func  (.param .align 16 .b8 func_retval0[16]) __internal_trig_reduction_slowpathd
(
	.param .b64 __internal_trig_reduction_slowpathd_param_0
)
;
.global .align 8 .b8 __cudart_i2opi_d[144] = {8, 93, 141, 31, 177, 95, 251, 107, 234, 146, 82, 138, 247, 57, 7, 61, 123, 241, 229, 235, 199, 186, 39, 117, 45, 234, 95, 158, 102, 63, 70, 79, 183, 9, 203, 39, 207, 126, 54, 109, 31, 109, 10, 90, 139, 17, 47, 239, 15, 152, 5, 222, 255, 151, 248, 31, 59, 40, 249, 189, 139, 95, 132, 156, 244, 57, 83, 131, 57, 214, 145, 57, 65, 126, 95, 180, 38, 112, 156, 233, 132, 68, 187, 46, 245, 53, 130, 232, 62, 167, 41, 177, 28, 235, 29, 254, 28, 146, 209, 9, 234, 46, 73, 6, 224, 210, 77, 66, 58, 110, 36, 183, 97, 197, 187, 222, 171, 99, 81, 254, 65, 144, 67, 60, 153, 149, 98, 219, 192, 221, 52, 245, 209, 87, 39, 252, 41, 21, 68, 78, 110, 131, 249, 162};
.global .align 16 .b8 __cudart_sin_cos_coeffs[128] = {70, 210, 176, 44, 241, 229, 90, 190, 146, 227, 172, 105, 227, 29, 199, 62, 161, 98, 219, 25, 160, 1, 42, 191, 24, 8, 17, 17, 17, 17, 129, 63, 84, 85, 85, 85, 85, 85, 197, 191, 0, 0, 0, 0, 0, 0, 0, 0, 0, 0, 0, 0, 0, 0, 0, 0, 100, 129, 253, 32, 131, 255, 168, 189, 40, 133, 239, 193, 167, 238, 33, 62, 217, 230, 6, 142, 79, 126, 146, 190, 233, 188, 221, 25, 160, 1, 250, 62, 71, 93, 193, 22, 108, 193, 86, 191, 81, 85, 85, 85, 85, 85, 165, 63, 0, 0, 0, 0, 0, 0, 224, 191, 0, 0, 0, 0, 0, 0, 240, 63};

.visible .entry _Z3DFTP7double2PKdi(
	.param .u64 .ptr .align 1 _Z3DFTP7double2PKdi_param_0,
	.param .u64 .ptr .align 1 _Z3DFTP7double2PKdi_param_1,
	.param .u32 _Z3DFTP7double2PKdi_param_2
)
{
	.reg .pred 	%p<12>;
	.reg .b32 	%r<38>;
	.reg .b64 	%rd<18>;
	.reg .b64 	%fd<87>;

	ld.param.u64 	%rd5, [_Z3DFTP7double2PKdi_param_0];
	ld.param.u64 	%rd6, [_Z3DFTP7double2PKdi_param_1];
	ld.param.u32 	%r13, [_Z3DFTP7double2PKdi_param_2];
	mov.u32 	%r14, %ctaid.x;
	mov.u32 	%r15, %ntid.x;
	mov.u32 	%r16, %tid.x;
	mad.lo.s32 	%r1, %r14, %r15, %r16;
	setp.ge.s32 	%p1, %r1, %r13;
	@%p1 bra 	$L__BB0_14;
	ld.param.u32 	%r31, [_Z3DFTP7double2PKdi_param_2];
	cvta.to.global.u64 	%rd7, %rd5;
	mul.wide.s32 	%rd8, %r1, 16;
	add.s64 	%rd1, %rd7, %rd8;
	mov.f64 	%fd85, 0d0000000000000000;
	st.global.v2.f64 	[%rd1], {%fd85, %fd85};
	setp.lt.s32 	%p2, %r31, 1;
	mov.f64 	%fd86, %fd85;
	@%p2 bra 	$L__BB0_13;
	ld.param.u32 	%r32, [_Z3DFTP7double2PKdi_param_2];
	neg.s32 	%r34, %r32;
	cvta.to.global.u64 	%rd17, %rd6;
	mov.f64 	%fd86, 0d0000000000000000;
	cvt.rn.f64.s32 	%fd24, %r1;
	mul.f64 	%fd25, %fd24, 0dC01921FB54442D18;
	mov.u64 	%rd11, __cudart_sin_cos_coeffs;
	mov.f64 	%fd85, %fd86;
	mov.f64 	%fd81, %fd86;
$L__BB0_3:
	ld.param.u32 	%r33, [_Z3DFTP7double2PKdi_param_2];
	mul.f64 	%fd26, %fd25, %fd81;
	cvt.rn.f64.u32 	%fd27, %r33;
	div.rn.f64 	%fd4, %fd26, %fd27;
	ld.global.f64 	%fd5, [%rd17];
	abs.f64 	%fd6, %fd4;
	setp.neu.f64 	%p3, %fd6, 0d7FF0000000000000;
	@%p3 bra 	$L__BB0_5;
	mov.f64 	%fd33, 0d0000000000000000;
	mul.rn.f64 	%fd83, %fd4, %fd33;
	mov.b32 	%r36, 1;
	bra.uni 	$L__BB0_8;
$L__BB0_5:
	mul.f64 	%fd28, %fd4, 0d3FE45F306DC9C883;
	cvt.rni.s32.f64 	%r35, %fd28;
	cvt.rn.f64.s32 	%fd29, %r35;
	fma.rn.f64 	%fd30, %fd29, 0dBFF921FB54442D18, %fd4;
	fma.rn.f64 	%fd31, %fd29, 0dBC91A62633145C00, %fd30;
	fma.rn.f64 	%fd83, %fd29, 0dB97B839A252049C0, %fd31;
	setp.ltu.f64 	%p4, %fd6, 0d41E0000000000000;
	@%p4 bra 	$L__BB0_7;
	{ // callseq 0, 0
	.param .b64 param0;
	st.param.f64 	[param0], %fd4;
	.param .align 16 .b8 retval0[16];
	call.uni (retval0), 
	__internal_trig_reduction_slowpathd, 
	(
	param0
	);
	ld.param.f64 	%fd83, [retval0];
	ld.param.b32 	%r35, [retval0+8];
	} // callseq 0
$L__BB0_7:
	add.s32 	%r36, %r35, 1;
$L__BB0_8:
	setp.neu.f64 	%p5, %fd6, 0d7FF0000000000000;
	shl.b32 	%r23, %r36, 6;
	cvt.u64.u32 	%rd9, %r23;
	and.b64  	%rd10, %rd9, 64;
	add.s64 	%rd12, %rd11, %rd10;
	mul.rn.f64 	%fd34, %fd83, %fd83;
	and.b32  	%r24, %r36, 1;
	setp.eq.b32 	%p6, %r24, 1;
	selp.f64 	%fd35, 0dBDA8FF8320FD8164, 0d3DE5DB65F9785EBA, %p6;
	ld.global.nc.v2.f64 	{%fd36, %fd37}, [%rd12];
	fma.rn.f64 	%fd38, %fd35, %fd34, %fd36;
	fma.rn.f64 	%fd39, %fd38, %fd34, %fd37;
	ld.global.nc.v2.f64 	{%fd40, %fd41}, [%rd12+16];
	fma.rn.f64 	%fd42, %fd39, %fd34, %fd40;
	fma.rn.f64 	%fd43, %fd42, %fd34, %fd41;
	ld.global.nc.v2.f64 	{%fd44, %fd45}, [%rd12+32];
	fma.rn.f64 	%fd46, %fd43, %fd34, %fd44;
	fma.rn.f64 	%fd47, %fd46, %fd34, %fd45;
	fma.rn.f64 	%fd48, %fd47, %fd83, %fd83;
	fma.rn.f64 	%fd49, %fd47, %fd34, 0d3FF0000000000000;
	selp.f64 	%fd50, %fd49, %fd48, %p6;
	and.b32  	%r25, %r36, 2;
	setp.eq.s32 	%p7, %r25, 0;
	mov.f64 	%fd51, 0d0000000000000000;
	sub.f64 	%fd52, %fd51, %fd50;
	selp.f64 	%fd12, %fd50, %fd52, %p7;
	@%p5 bra 	$L__BB0_10;
	mov.f64 	%fd58, 0d0000000000000000;
	mul.rn.f64 	%fd84, %fd4, %fd58;
	mov.b32 	%r37, 0;
	bra.uni 	$L__BB0_12;
$L__BB0_10:
	mul.f64 	%fd53, %fd4, 0d3FE45F306DC9C883;
	cvt.rni.s32.f64 	%r37, %fd53;
	cvt.rn.f64.s32 	%fd54, %r37;
	fma.rn.f64 	%fd55, %fd54, 0dBFF921FB54442D18, %fd4;
	fma.rn.f64 	%fd56, %fd54, 0dBC91A62633145C00, %fd55;
	fma.rn.f64 	%fd84, %fd54, 0dB97B839A252049C0, %fd56;
	setp.ltu.f64 	%p8, %fd6, 0d41E0000000000000;
	@%p8 bra 	$L__BB0_12;
	{ // callseq 1, 0
	.param .b64 param0;
	st.param.f64 	[param0], %fd4;
	.param .align 16 .b8 retval0[16];
	call.uni (retval0), 
	__internal_trig_reduction_slowpathd, 
	(
	param0
	);
	ld.param.f64 	%fd84, [retval0];
	ld.param.b32 	%r37, [retval0+8];
	} // callseq 1
$L__BB0_12:
	shl.b32 	%r28, %r37, 6;
	cvt.u64.u32 	%rd13, %r28;
	and.b64  	%rd14, %rd13, 64;
	add.s64 	%rd16, %rd11, %rd14;
	mul.rn.f64 	%fd59, %fd84, %fd84;
	and.b32  	%r29, %r37, 1;
	setp.eq.b32 	%p9, %r29, 1;
	selp.f64 	%fd60, 0dBDA8FF8320FD8164, 0d3DE5DB65F9785EBA, %p9;
	ld.global.nc.v2.f64 	{%fd61, %fd62}, [%rd16];
	fma.rn.f64 	%fd63, %fd60, %fd59, %fd61;
	fma.rn.f64 	%fd64, %fd63, %fd59, %fd62;
	ld.global.nc.v2.f64 	{%fd65, %fd66}, [%rd16+16];
	fma.rn.f64 	%fd67, %fd64, %fd59, %fd65;
	fma.rn.f64 	%fd68, %fd67, %fd59, %fd66;
	ld.global.nc.v2.f64 	{%fd69, %fd70}, [%rd16+32];
	fma.rn.f64 	%fd71, %fd68, %fd59, %fd69;
	fma.rn.f64 	%fd72, %fd71, %fd59, %fd70;
	fma.rn.f64 	%fd73, %fd72, %fd84, %fd84;
	fma.rn.f64 	%fd74, %fd72, %fd59, 0d3FF0000000000000;
	selp.f64 	%fd75, %fd74, %fd73, %p9;
	and.b32  	%r30, %r37, 2;
	setp.eq.s32 	%p10, %r30, 0;
	mov.f64 	%fd76, 0d0000000000000000;
	sub.f64 	%fd77, %fd76, %fd75;
	selp.f64 	%fd78, %fd75, %fd77, %p10;
	fma.rn.f64 	%fd86, %fd5, %fd12, %fd86;
	fma.rn.f64 	%fd85, %fd5, %fd78, %fd85;
	add.f64 	%fd81, %fd81, 0d3FF0000000000000;
	add.s32 	%r34, %r34, 1;
	setp.ne.s32 	%p11, %r34, 0;
	add.s64 	%rd17, %rd17, 8;
	@%p11 bra 	$L__BB0_3;
$L__BB0_13:
	st.global.v2.f64 	[%rd1], {%fd86, %fd85};
$L__BB0_14:
	ret;

}
	// .globl	_Z3CFTP7double2PKdid
.visible .entry _Z3CFTP7double2PKdid(
	.param .u64 .ptr .align 1 _Z3CFTP7double2PKdid_param_0,
	.param .u64 .ptr .align 1 _Z3CFTP7double2PKdid_param_1,
	.param .u32 _Z3CFTP7double2PKdid_param_2,
	.param .f64 _Z3CFTP7double2PKdid_param_3
)
{
	.reg .pred 	%p<31>;
	.reg .b32 	%r<88>;
	.reg .b32 	%f<3>;
	.reg .b64 	%rd<40>;
	.reg .b64 	%fd<268>;

	ld.param.u64 	%rd2, [_Z3CFTP7double2PKdid_param_0];
	ld.param.u32 	%r27, [_Z3CFTP7double2PKdid_param_2];
	mov.u32 	%r28, %ctaid.x;
	mov.u32 	%r29, %ntid.x;
	mov.u32 	%r30, %tid.x;
	mad.lo.s32 	%r1, %r28, %r29, %r30;
	setp.ge.s32 	%p1, %r1, %r27;
	@%p1 bra 	$L__BB1_36;
	cvta.to.global.u64 	%rd4, %rd2;
	mul.wide.s32 	%rd5, %r1, 16;
	add.s64 	%rd1, %rd4, %rd5;
	mov.f64 	%fd254, 0d0000000000000000;
	st.global.v2.f64 	[%rd1], {%fd254, %fd254};
	cvt.rn.f64.s32 	%fd56, %r1;
	mul.f64 	%fd57, %fd56, 0d401921FB54442D18;
	mul.f64 	%fd1, %fd57, 0dBFE0000000000000;
	mov.f64 	%fd58, 0d4338000000000000;
	{
	.reg .b32 %temp; 
	mov.b64 	{%r31, %temp}, %fd58;
	}
	mov.f64 	%fd59, 0dC338000000000000;
	add.rn.f64 	%fd60, %fd58, %fd59;
	fma.rn.f64 	%fd61, %fd60, 0dBFE62E42FEFA39EF, 0d0000000000000000;
	fma.rn.f64 	%fd62, %fd60, 0dBC7ABC9E3B39803F, %fd61;
	fma.rn.f64 	%fd63, %fd62, 0d3E5ADE1569CE2BDF, 0d3E928AF3FCA213EA;
	fma.rn.f64 	%fd64, %fd63, %fd62, 0d3EC71DEE62401315;
	fma.rn.f64 	%fd65, %fd64, %fd62, 0d3EFA01997C89EB71;
	fma.rn.f64 	%fd66, %fd65, %fd62, 0d3F2A01A014761F65;
	fma.rn.f64 	%fd67, %fd66, %fd62, 0d3F56C16C1852B7AF;
	fma.rn.f64 	%fd68, %fd67, %fd62, 0d3F81111111122322;
	fma.rn.f64 	%fd69, %fd68, %fd62, 0d3FA55555555502A1;
	fma.rn.f64 	%fd70, %fd69, %fd62, 0d3FC5555555555511;
	fma.rn.f64 	%fd71, %fd70, %fd62, 0d3FE000000000000B;
	fma.rn.f64 	%fd72, %fd71, %fd62, 0d3FF0000000000000;
	fma.rn.f64 	%fd73, %fd72, %fd62, 0d3FF0000000000000;
	{
	.reg .b32 %temp; 
	mov.b64 	{%r32, %temp}, %fd73;
	}
	{
	.reg .b32 %temp; 
	mov.b64 	{%temp, %r33}, %fd73;
	}
	shl.b32 	%r34, %r31, 20;
	add.s32 	%r35, %r34, %r33;
	mov.b64 	%fd74, {%r32, %r35};
	{
	.reg .b32 %temp; 
	mov.b64 	{%temp, %r36}, %fd254;
	}
	mov.b32 	%f1, %r36;
	abs.f32 	%f2, %f1;
	setp.lt.f32 	%p2, %f2, 0f4086232B;
	setp.geu.f32 	%p3, %f2, 0f40874800;
	shr.u32 	%r37, %r31, 31;
	add.s32 	%r38, %r31, %r37;
	shr.s32 	%r39, %r38, 1;
	shl.b32 	%r40, %r39, 20;
	add.s32 	%r41, %r33, %r40;
	mov.b64 	%fd75, {%r32, %r41};
	sub.s32 	%r42, %r31, %r39;
	shl.b32 	%r43, %r42, 20;
	add.s32 	%r44, %r43, 1072693248;
	mov.b32 	%r45, 0;
	mov.b64 	%fd76, {%r45, %r44};
	mul.f64 	%fd77, %fd76, %fd75;
	selp.f64 	%fd78, 0d7FF0000000000000, %fd77, %p3;
	selp.f64 	%fd2, %fd74, %fd78, %p2;
	mov.f64 	%fd256, 0dBFF0000000000000;
	mov.u64 	%rd30, __cudart_sin_cos_coeffs;
	mov.f64 	%fd255, %fd254;
$L__BB1_2:
	ld.param.f64 	%fd252, [_Z3CFTP7double2PKdid_param_3];
	add.f64 	%fd79, %fd256, 0d3FF0000000000000;
	div.rn.f64 	%fd80, %fd79, %fd252;
	cvt.rzi.s32.f64 	%r2, %fd80;
	setp.gt.s32 	%p4, %r2, 0;
	@%p4 bra 	$L__BB1_13;
	mul.f64 	%fd6, %fd256, %fd1;
	abs.f64 	%fd7, %fd6;
	setp.neu.f64 	%p22, %fd7, 0d7FF0000000000000;
	@%p22 bra 	$L__BB1_5;
	mov.f64 	%fd200, 0d0000000000000000;
	mul.rn.f64 	%fd258, %fd6, %fd200;
	mov.b32 	%r80, 1;
	bra.uni 	$L__BB1_8;
$L__BB1_5:
	mul.f64 	%fd195, %fd6, 0d3FE45F306DC9C883;
	cvt.rni.s32.f64 	%r79, %fd195;
	cvt.rn.f64.s32 	%fd196, %r79;
	fma.rn.f64 	%fd197, %fd196, 0dBFF921FB54442D18, %fd6;
	fma.rn.f64 	%fd198, %fd196, 0dBC91A62633145C00, %fd197;
	fma.rn.f64 	%fd258, %fd196, 0dB97B839A252049C0, %fd198;
	setp.ltu.f64 	%p23, %fd7, 0d41E0000000000000;
	@%p23 bra 	$L__BB1_7;
	{ // callseq 6, 0
	.param .b64 param0;
	st.param.f64 	[param0], %fd6;
	.param .align 16 .b8 retval0[16];
	call.uni (retval0), 
	__internal_trig_reduction_slowpathd, 
	(
	param0
	);
	ld.param.f64 	%fd258, [retval0];
	ld.param.b32 	%r79, [retval0+8];
	} // callseq 6
$L__BB1_7:
	add.s32 	%r80, %r79, 1;
$L__BB1_8:
	setp.neu.f64 	%p24, %fd7, 0d7FF0000000000000;
	shl.b32 	%r69, %r80, 6;
	cvt.u64.u32 	%rd28, %r69;
	and.b64  	%rd29, %rd28, 64;
	add.s64 	%rd31, %rd30, %rd29;
	mul.rn.f64 	%fd201, %fd258, %fd258;
	and.b32  	%r70, %r80, 1;
	setp.eq.b32 	%p25, %r70, 1;
	selp.f64 	%fd202, 0dBDA8FF8320FD8164, 0d3DE5DB65F9785EBA, %p25;
	ld.global.nc.v2.f64 	{%fd203, %fd204}, [%rd31];
	fma.rn.f64 	%fd205, %fd202, %fd201, %fd203;
	fma.rn.f64 	%fd206, %fd205, %fd201, %fd204;
	ld.global.nc.v2.f64 	{%fd207, %fd208}, [%rd31+16];
	fma.rn.f64 	%fd209, %fd206, %fd201, %fd207;
	fma.rn.f64 	%fd210, %fd209, %fd201, %fd208;
	ld.global.nc.v2.f64 	{%fd211, %fd212}, [%rd31+32];
	fma.rn.f64 	%fd213, %fd210, %fd201, %fd211;
	fma.rn.f64 	%fd214, %fd213, %fd201, %fd212;
	fma.rn.f64 	%fd215, %fd214, %fd258, %fd258;
	fma.rn.f64 	%fd216, %fd214, %fd201, 0d3FF0000000000000;
	selp.f64 	%fd217, %fd216, %fd215, %p25;
	and.b32  	%r71, %r80, 2;
	setp.eq.s32 	%p26, %r71, 0;
	mov.f64 	%fd218, 0d0000000000000000;
	sub.f64 	%fd219, %fd218, %fd217;
	selp.f64 	%fd13, %fd217, %fd219, %p26;
	@%p24 bra 	$L__BB1_10;
	mov.f64 	%fd225, 0d0000000000000000;
	mul.rn.f64 	%fd259, %fd6, %fd225;
	mov.b32 	%r81, 0;
	bra.uni 	$L__BB1_12;
$L__BB1_10:
	mul.f64 	%fd220, %fd6, 0d3FE45F306DC9C883;
	cvt.rni.s32.f64 	%r81, %fd220;
	cvt.rn.f64.s32 	%fd221, %r81;
	fma.rn.f64 	%fd222, %fd221, 0dBFF921FB54442D18, %fd6;
	fma.rn.f64 	%fd223, %fd221, 0dBC91A62633145C00, %fd222;
	fma.rn.f64 	%fd259, %fd221, 0dB97B839A252049C0, %fd223;
	setp.ltu.f64 	%p27, %fd7, 0d41E0000000000000;
	@%p27 bra 	$L__BB1_12;
	{ // callseq 7, 0
	.param .b64 param0;
	st.param.f64 	[param0], %fd6;
	.param .align 16 .b8 retval0[16];
	call.uni (retval0), 
	__internal_trig_reduction_slowpathd, 
	(
	param0
	);
	ld.param.f64 	%fd259, [retval0];
	ld.param.b32 	%r81, [retval0+8];
	} // callseq 7
$L__BB1_12:
	ld.param.u64 	%rd39, [_Z3CFTP7double2PKdid_param_1];
	mul.f64 	%fd226, %fd2, %fd13;
	shl.b32 	%r74, %r81, 6;
	cvt.u64.u32 	%rd32, %r74;
	and.b64  	%rd33, %rd32, 64;
	add.s64 	%rd35, %rd30, %rd33;
	mul.rn.f64 	%fd227, %fd259, %fd259;
	and.b32  	%r75, %r81, 1;
	setp.eq.b32 	%p28, %r75, 1;
	selp.f64 	%fd228, 0dBDA8FF8320FD8164, 0d3DE5DB65F9785EBA, %p28;
	ld.global.nc.v2.f64 	{%fd229, %fd230}, [%rd35];
	fma.rn.f64 	%fd231, %fd228, %fd227, %fd229;
	fma.rn.f64 	%fd232, %fd231, %fd227, %fd230;
	ld.global.nc.v2.f64 	{%fd233, %fd234}, [%rd35+16];
	fma.rn.f64 	%fd235, %fd232, %fd227, %fd233;
	fma.rn.f64 	%fd236, %fd235, %fd227, %fd234;
	ld.global.nc.v2.f64 	{%fd237, %fd238}, [%rd35+32];
	fma.rn.f64 	%fd239, %fd236, %fd227, %fd237;
	fma.rn.f64 	%fd240, %fd239, %fd227, %fd238;
	fma.rn.f64 	%fd241, %fd240, %fd259, %fd259;
	fma.rn.f64 	%fd242, %fd240, %fd227, 0d3FF0000000000000;
	selp.f64 	%fd243, %fd242, %fd241, %p28;
	and.b32  	%r76, %r81, 2;
	setp.eq.s32 	%p29, %r76, 0;
	mov.f64 	%fd244, 0d0000000000000000;
	sub.f64 	%fd245, %fd244, %fd243;
	selp.f64 	%fd246, %fd243, %fd245, %p29;
	mul.f64 	%fd247, %fd2, %fd246;
	cvta.to.global.u64 	%rd36, %rd39;
	ld.global.f64 	%fd248, [%rd36];
	mul.f64 	%fd249, %fd226, %fd248;
	mul.f64 	%fd250, %fd247, 0d0000000000000000;
	sub.f64 	%fd266, %fd249, %fd250;
	mul.f64 	%fd251, %fd248, %fd247;
	fma.rn.f64 	%fd267, %fd226, 0d0000000000000000, %fd251;
	bra.uni 	$L__BB1_34;
$L__BB1_13:
	ld.param.u32 	%r77, [_Z3CFTP7double2PKdid_param_2];
	add.s32 	%r46, %r77, -1;
	setp.lt.s32 	%p5, %r2, %r46;
	@%p5 bra 	$L__BB1_24;
	mul.f64 	%fd20, %fd256, %fd1;
	abs.f64 	%fd21, %fd20;
	setp.neu.f64 	%p6, %fd21, 0d7FF0000000000000;
	@%p6 bra 	$L__BB1_16;
	mov.f64 	%fd86, 0d0000000000000000;
	mul.rn.f64 	%fd261, %fd20, %fd86;
	mov.b32 	%r83, 1;
	bra.uni 	$L__BB1_19;
$L__BB1_16:
	mul.f64 	%fd81, %fd20, 0d3FE45F306DC9C883;
	cvt.rni.s32.f64 	%r82, %fd81;
	cvt.rn.f64.s32 	%fd82, %r82;
	fma.rn.f64 	%fd83, %fd82, 0dBFF921FB54442D18, %fd20;
	fma.rn.f64 	%fd84, %fd82, 0dBC91A62633145C00, %fd83;
	fma.rn.f64 	%fd261, %fd82, 0dB97B839A252049C0, %fd84;
	setp.ltu.f64 	%p7, %fd21, 0d41E0000000000000;
	@%p7 bra 	$L__BB1_18;
	{ // callseq 2, 0
	.param .b64 param0;
	st.param.f64 	[param0], %fd20;
	.param .align 16 .b8 retval0[16];
	call.uni (retval0), 
	__internal_trig_reduction_slowpathd, 
	(
	param0
	);
	ld.param.f64 	%fd261, [retval0];
	ld.param.b32 	%r82, [retval0+8];
	} // callseq 2
$L__BB1_18:
	add.s32 	%r83, %r82, 1;
$L__BB1_19:
	setp.neu.f64 	%p8, %fd21, 0d7FF0000000000000;
	shl.b32 	%r49, %r83, 6;
	cvt.u64.u32 	%rd6, %r49;
	and.b64  	%rd7, %rd6, 64;
	add.s64 	%rd9, %rd30, %rd7;
	mul.rn.f64 	%fd87, %fd261, %fd261;
	and.b32  	%r50, %r83, 1;
	setp.eq.b32 	%p9, %r50, 1;
	selp.f64 	%fd88, 0dBDA8FF8320FD8164, 0d3DE5DB65F9785EBA, %p9;
	ld.global.nc.v2.f64 	{%fd89, %fd90}, [%rd9];
	fma.rn.f64 	%fd91, %fd88, %fd87, %fd89;
	fma.rn.f64 	%fd92, %fd91, %fd87, %fd90;
	ld.global.nc.v2.f64 	{%fd93, %fd94}, [%rd9+16];
	fma.rn.f64 	%fd95, %fd92, %fd87, %fd93;
	fma.rn.f64 	%fd96, %fd95, %fd87, %fd94;
	ld.global.nc.v2.f64 	{%fd97, %fd98}, [%rd9+32];
	fma.rn.f64 	%fd99, %fd96, %fd87, %fd97;
	fma.rn.f64 	%fd100, %fd99, %fd87, %fd98;
	fma.rn.f64 	%fd101, %fd100, %fd261, %fd261;
	fma.rn.f64 	%fd102, %fd100, %fd87, 0d3FF0000000000000;
	selp.f64 	%fd103, %fd102, %fd101, %p9;
	and.b32  	%r51, %r83, 2;
	setp.eq.s32 	%p10, %r51, 0;
	mov.f64 	%fd104, 0d0000000000000000;
	sub.f64 	%fd105, %fd104, %fd103;
	selp.f64 	%fd27, %fd103, %fd105, %p10;
	@%p8 bra 	$L__BB1_21;
	mov.f64 	%fd111, 0d0000000000000000;
	mul.rn.f64 	%fd262, %fd20, %fd111;
	mov.b32 	%r84, 0;
	bra.uni 	$L__BB1_23;
$L__BB1_21:
	mul.f64 	%fd106, %fd20, 0d3FE45F306DC9C883;
	cvt.rni.s32.f64 	%r84, %fd106;
	cvt.rn.f64.s32 	%fd107, %r84;
	fma.rn.f64 	%fd108, %fd107, 0dBFF921FB54442D18, %fd20;
	fma.rn.f64 	%fd109, %fd107, 0dBC91A62633145C00, %fd108;
	fma.rn.f64 	%fd262, %fd107, 0dB97B839A252049C0, %fd109;
	setp.ltu.f64 	%p11, %fd21, 0d41E0000000000000;
	@%p11 bra 	$L__BB1_23;
	{ // callseq 3, 0
	.param .b64 param0;
	st.param.f64 	[param0], %fd20;
	.param .align 16 .b8 retval0[16];
	call.uni (retval0), 
	__internal_trig_reduction_slowpathd, 
	(
	param0
	);
	ld.param.f64 	%fd262, [retval0];
	ld.param.b32 	%r84, [retval0+8];
	} // callseq 3
$L__BB1_23:
	ld.param.u32 	%r78, [_Z3CFTP7double2PKdid_param_2];
	ld.param.u64 	%rd37, [_Z3CFTP7double2PKdid_param_1];
	mul.f64 	%fd112, %fd2, %fd27;
	shl.b32 	%r54, %r84, 6;
	cvt.u64.u32 	%rd10, %r54;
	and.b64  	%rd11, %rd10, 64;
	mov.u64 	%rd12, __cudart_sin_cos_coeffs;
	add.s64 	%rd13, %rd12, %rd11;
	mul.rn.f64 	%fd113, %fd262, %fd262;
	and.b32  	%r55, %r84, 1;
	setp.eq.b32 	%p12, %r55, 1;
	selp.f64 	%fd114, 0dBDA8FF8320FD8164, 0d3DE5DB65F9785EBA, %p12;
	ld.global.nc.v2.f64 	{%fd115, %fd116}, [%rd13];
	fma.rn.f64 	%fd117, %fd114, %fd113, %fd115;
	fma.rn.f64 	%fd118, %fd117, %fd113, %fd116;
	ld.global.nc.v2.f64 	{%fd119, %fd120}, [%rd13+16];
	fma.rn.f64 	%fd121, %fd118, %fd113, %fd119;
	fma.rn.f64 	%fd122, %fd121, %fd113, %fd120;
	ld.global.nc.v2.f64 	{%fd123, %fd124}, [%rd13+32];
	fma.rn.f64 	%fd125, %fd122, %fd113, %fd123;
	fma.rn.f64 	%fd126, %fd125, %fd113, %fd124;
	fma.rn.f64 	%fd127, %fd126, %fd262, %fd262;
	fma.rn.f64 	%fd128, %fd126, %fd113, 0d3FF0000000000000;
	selp.f64 	%fd129, %fd128, %fd127, %p12;
	and.b32  	%r56, %r84, 2;
	setp.eq.s32 	%p13, %r56, 0;
	mov.f64 	%fd130, 0d0000000000000000;
	sub.f64 	%fd131, %fd130, %fd129;
	selp.f64 	%fd132, %fd129, %fd131, %p13;
	mul.f64 	%fd133, %fd2, %fd132;
	cvta.to.global.u64 	%rd14, %rd37;
	mul.wide.s32 	%rd15, %r78, 8;
	add.s64 	%rd16, %rd14, %rd15;
	ld.global.f64 	%fd134, [%rd16+-8];
	mul.f64 	%fd135, %fd112, %fd134;
	mul.f64 	%fd136, %fd133, 0d0000000000000000;
	sub.f64 	%fd266, %fd135, %fd136;
	mul.f64 	%fd137, %fd134, %fd133;
	fma.rn.f64 	%fd267, %fd112, 0d0000000000000000, %fd137;
	bra.uni 	$L__BB1_34;
$L__BB1_24:
	mul.f64 	%fd34, %fd256, %fd1;
	abs.f64 	%fd35, %fd34;
	setp.neu.f64 	%p14, %fd35, 0d7FF0000000000000;
	@%p14 bra 	$L__BB1_26;
	mov.f64 	%fd143, 0d0000000000000000;
	mul.rn.f64 	%fd264, %fd34, %fd143;
	mov.b32 	%r86, 1;
	bra.uni 	$L__BB1_29;
$L__BB1_26:
	mul.f64 	%fd138, %fd34, 0d3FE45F306DC9C883;
	cvt.rni.s32.f64 	%r85, %fd138;
	cvt.rn.f64.s32 	%fd139, %r85;
	fma.rn.f64 	%fd140, %fd139, 0dBFF921FB54442D18, %fd34;
	fma.rn.f64 	%fd141, %fd139, 0dBC91A62633145C00, %fd140;
	fma.rn.f64 	%fd264, %fd139, 0dB97B839A252049C0, %fd141;
	setp.ltu.f64 	%p15, %fd35, 0d41E0000000000000;
	@%p15 bra 	$L__BB1_28;
	{ // callseq 4, 0
	.param .b64 param0;
	st.param.f64 	[param0], %fd34;
	.param .align 16 .b8 retval0[16];
	call.uni (retval0), 
	__internal_trig_reduction_slowpathd, 
	(
	param0
	);
	ld.param.f64 	%fd264, [retval0];
	ld.param.b32 	%r85, [retval0+8];
	} // callseq 4
$L__BB1_28:
	add.s32 	%r86, %r85, 1;
$L__BB1_29:
	setp.neu.f64 	%p16, %fd35, 0d7FF0000000000000;
	shl.b32 	%r59, %r86, 6;
	cvt.u64.u32 	%rd17, %r59;
	and.b64  	%rd18, %rd17, 64;
	add.s64 	%rd20, %rd30, %rd18;
	mul.rn.f64 	%fd144, %fd264, %fd264;
	and.b32  	%r60, %r86, 1;
	setp.eq.b32 	%p17, %r60, 1;
	selp.f64 	%fd145, 0dBDA8FF8320FD8164, 0d3DE5DB65F9785EBA, %p17;
	ld.global.nc.v2.f64 	{%fd146, %fd147}, [%rd20];
	fma.rn.f64 	%fd148, %fd145, %fd144, %fd146;
	fma.rn.f64 	%fd149, %fd148, %fd144, %fd147;
	ld.global.nc.v2.f64 	{%fd150, %fd151}, [%rd20+16];
	fma.rn.f64 	%fd152, %fd149, %fd144, %fd150;
	fma.rn.f64 	%fd153, %fd152, %fd144, %fd151;
	ld.global.nc.v2.f64 	{%fd154, %fd155}, [%rd20+32];
	fma.rn.f64 	%fd156, %fd153, %fd144, %fd154;
	fma.rn.f64 	%fd157, %fd156, %fd144, %fd155;
	fma.rn.f64 	%fd158, %fd157, %fd264, %fd264;
	fma.rn.f64 	%fd159, %fd157, %fd144, 0d3FF0000000000000;
	selp.f64 	%fd160, %fd159, %fd158, %p17;
	and.b32  	%r61, %r86, 2;
	setp.eq.s32 	%p18, %r61, 0;
	mov.f64 	%fd161, 0d0000000000000000;
	sub.f64 	%fd162, %fd161, %fd160;
	selp.f64 	%fd41, %fd160, %fd162, %p18;
	@%p16 bra 	$L__BB1_31;
	mov.f64 	%fd168, 0d0000000000000000;
	mul.rn.f64 	%fd265, %fd34, %fd168;
	mov.b32 	%r87, 0;
	bra.uni 	$L__BB1_33;
$L__BB1_31:
	mul.f64 	%fd163, %fd34, 0d3FE45F306DC9C883;
	cvt.rni.s32.f64 	%r87, %fd163;
	cvt.rn.f64.s32 	%fd164, %r87;
	fma.rn.f64 	%fd165, %fd164, 0dBFF921FB54442D18, %fd34;
	fma.rn.f64 	%fd166, %fd164, 0dBC91A62633145C00, %fd165;
	fma.rn.f64 	%fd265, %fd164, 0dB97B839A252049C0, %fd166;
	setp.ltu.f64 	%p19, %fd35, 0d41E0000000000000;
	@%p19 bra 	$L__BB1_33;
	{ // callseq 5, 0
	.param .b64 param0;
	st.param.f64 	[param0], %fd34;
	.param .align 16 .b8 retval0[16];
	call.uni (retval0), 
	__internal_trig_reduction_slowpathd, 
	(
	param0
	);
	ld.param.f64 	%fd265, [retval0];
	ld.param.b32 	%r87, [retval0+8];
	} // callseq 5
$L__BB1_33:
	ld.param.u64 	%rd38, [_Z3CFTP7double2PKdid_param_1];
	mul.f64 	%fd169, %fd2, %fd41;
	shl.b32 	%r64, %r87, 6;
	cvt.u64.u32 	%rd21, %r64;
	and.b64  	%rd22, %rd21, 64;
	add.s64 	%rd24, %rd30, %rd22;
	mul.rn.f64 	%fd170, %fd265, %fd265;
	and.b32  	%r65, %r87, 1;
	setp.eq.b32 	%p20, %r65, 1;
	selp.f64 	%fd171, 0dBDA8FF8320FD8164, 0d3DE5DB65F9785EBA, %p20;
	ld.global.nc.v2.f64 	{%fd172, %fd173}, [%rd24];
	fma.rn.f64 	%fd174, %fd171, %fd170, %fd172;
	fma.rn.f64 	%fd175, %fd174, %fd170, %fd173;
	ld.global.nc.v2.f64 	{%fd176, %fd177}, [%rd24+16];
	fma.rn.f64 	%fd178, %fd175, %fd170, %fd176;
	fma.rn.f64 	%fd179, %fd178, %fd170, %fd177;
	ld.global.nc.v2.f64 	{%fd180, %fd181}, [%rd24+32];
	fma.rn.f64 	%fd182, %fd179, %fd170, %fd180;
	fma.rn.f64 	%fd183, %fd182, %fd170, %fd181;
	fma.rn.f64 	%fd184, %fd183, %fd265, %fd265;
	fma.rn.f64 	%fd185, %fd183, %fd170, 0d3FF0000000000000;
	selp.f64 	%fd186, %fd185, %fd184, %p20;
	and.b32  	%r66, %r87, 2;
	setp.eq.s32 	%p21, %r66, 0;
	mov.f64 	%fd187, 0d0000000000000000;
	sub.f64 	%fd188, %fd187, %fd186;
	selp.f64 	%fd189, %fd186, %fd188, %p21;
	mul.f64 	%fd190, %fd2, %fd189;
	cvta.to.global.u64 	%rd25, %rd38;
	mul.wide.u32 	%rd26, %r2, 8;
	add.s64 	%rd27, %rd25, %rd26;
	ld.global.f64 	%fd191, [%rd27];
	mul.f64 	%fd192, %fd169, %fd191;
	mul.f64 	%fd193, %fd190, 0d0000000000000000;
	sub.f64 	%fd266, %fd192, %fd193;
	mul.f64 	%fd194, %fd191, %fd190;
	fma.rn.f64 	%fd267, %fd169, 0d0000000000000000, %fd194;
$L__BB1_34:
	ld.param.f64 	%fd253, [_Z3CFTP7double2PKdid_param_3];
	fma.rn.f64 	%fd255, %fd253, %fd267, %fd255;
	fma.rn.f64 	%fd254, %fd253, %fd266, %fd254;
	add.f64 	%fd256, %fd253, %fd256;
	setp.lt.f64 	%p30, %fd256, 0d3FF0000000000000;
	@%p30 bra 	$L__BB1_2;
	st.global.v2.f64 	[%rd1], {%fd254, %fd255};
$L__BB1_36:
	ret;

}
	// .globl	_Z11CFT_SimpsonP7double2PKdid
.visible .entry _Z11CFT_SimpsonP7double2PKdid(
	.param .u64 .ptr .align 1 _Z11CFT_SimpsonP7double2PKdid_param_0,
	.param .u64 .ptr .align 1 _Z11CFT_SimpsonP7double2PKdid_param_1,
	.param .u32 _Z11CFT_SimpsonP7double2PKdid_param_2,
	.param .f64 _Z11CFT_SimpsonP7double2PKdid_param_3
)
{
	.reg .pred 	%p<16>;
	.reg .b32 	%r<48>;
	.reg .b32 	%f<3>;
	.reg .b64 	%rd<22>;
	.reg .b64 	%fd<130>;

	ld.param.u64 	%rd2, [_Z11CFT_SimpsonP7double2PKdid_param_0];
	ld.param.u32 	%r10, [_Z11CFT_SimpsonP7double2PKdid_param_2];
	ld.param.f64 	%fd26, [_Z11CFT_SimpsonP7double2PKdid_param_3];
	mov.u32 	%r11, %ctaid.x;
	mov.u32 	%r12, %ntid.x;
	mov.u32 	%r13, %tid.x;
	mad.lo.s32 	%r1, %r11, %r12, %r13;
	setp.ge.s32 	%p1, %r1, %r10;
	@%p1 bra 	$L__BB2_14;
	cvta.to.global.u64 	%rd4, %rd2;
	mul.wide.s32 	%rd5, %r1, 16;
	add.s64 	%rd1, %rd4, %rd5;
	mov.f64 	%fd128, 0d0000000000000000;
	st.global.v2.f64 	[%rd1], {%fd128, %fd128};
	mov.f64 	%fd28, 0d3FF0000000000000;
	sub.f64 	%fd1, %fd28, %fd26;
	setp.leu.f64 	%p2, %fd1, 0dBFF0000000000000;
	mov.f64 	%fd129, %fd128;
	@%p2 bra 	$L__BB2_13;
	cvt.rn.f64.s32 	%fd31, %r1;
	mul.f64 	%fd32, %fd31, 0d401921FB54442D18;
	mul.f64 	%fd2, %fd26, 0d3FE0000000000000;
	mul.f64 	%fd3, %fd32, 0dBFE0000000000000;
	mov.f64 	%fd33, 0d4338000000000000;
	{
	.reg .b32 %temp; 
	mov.b64 	{%r14, %temp}, %fd33;
	}
	mov.f64 	%fd34, 0dC338000000000000;
	add.rn.f64 	%fd35, %fd33, %fd34;
	fma.rn.f64 	%fd36, %fd35, 0dBFE62E42FEFA39EF, 0d0000000000000000;
	fma.rn.f64 	%fd37, %fd35, 0dBC7ABC9E3B39803F, %fd36;
	fma.rn.f64 	%fd38, %fd37, 0d3E5ADE1569CE2BDF, 0d3E928AF3FCA213EA;
	fma.rn.f64 	%fd39, %fd38, %fd37, 0d3EC71DEE62401315;
	fma.rn.f64 	%fd40, %fd39, %fd37, 0d3EFA01997C89EB71;
	fma.rn.f64 	%fd41, %fd40, %fd37, 0d3F2A01A014761F65;
	fma.rn.f64 	%fd42, %fd41, %fd37, 0d3F56C16C1852B7AF;
	fma.rn.f64 	%fd43, %fd42, %fd37, 0d3F81111111122322;
	fma.rn.f64 	%fd44, %fd43, %fd37, 0d3FA55555555502A1;
	fma.rn.f64 	%fd45, %fd44, %fd37, 0d3FC5555555555511;
	fma.rn.f64 	%fd46, %fd45, %fd37, 0d3FE000000000000B;
	fma.rn.f64 	%fd47, %fd46, %fd37, 0d3FF0000000000000;
	fma.rn.f64 	%fd48, %fd47, %fd37, 0d3FF0000000000000;
	{
	.reg .b32 %temp; 
	mov.b64 	{%r15, %temp}, %fd48;
	}
	{
	.reg .b32 %temp; 
	mov.b64 	{%temp, %r16}, %fd48;
	}
	shl.b32 	%r17, %r14, 20;
	add.s32 	%r18, %r17, %r16;
	mov.b64 	%fd49, {%r15, %r18};
	mov.f64 	%fd129, 0d0000000000000000;
	{
	.reg .b32 %temp; 
	mov.b64 	{%temp, %r19}, %fd129;
	}
	mov.b32 	%f1, %r19;
	abs.f32 	%f2, %f1;
	setp.lt.f32 	%p3, %f2, 0f4086232B;
	setp.geu.f32 	%p4, %f2, 0f40874800;
	shr.u32 	%r20, %r14, 31;
	add.s32 	%r21, %r14, %r20;
	shr.s32 	%r22, %r21, 1;
	shl.b32 	%r23, %r22, 20;
	add.s32 	%r24, %r16, %r23;
	mov.b64 	%fd50, {%r15, %r24};
	sub.s32 	%r25, %r14, %r22;
	shl.b32 	%r26, %r25, 20;
	add.s32 	%r27, %r26, 1072693248;
	mov.b32 	%r28, 0;
	mov.b64 	%fd51, {%r28, %r27};
	mul.f64 	%fd52, %fd51, %fd50;
	selp.f64 	%fd53, 0d7FF0000000000000, %fd52, %p4;
	selp.f64 	%fd4, %fd49, %fd53, %p3;
	mov.f64 	%fd124, 0dBFF0000000000000;
	add.s32 	%r31, %r10, -1;
	mov.u64 	%rd15, __cudart_sin_cos_coeffs;
	mov.f64 	%fd128, %fd129;
$L__BB2_3:
	ld.param.u64 	%rd21, [_Z11CFT_SimpsonP7double2PKdid_param_1];
	add.f64 	%fd54, %fd124, 0d3FF0000000000000;
	div.rn.f64 	%fd55, %fd54, %fd26;
	cvt.rzi.s32.f64 	%r29, %fd55;
	add.s32 	%r30, %r29, 1;
	setp.lt.s32 	%p5, %r30, %r10;
	selp.b32 	%r32, %r30, %r31, %p5;
	add.f64 	%fd56, %fd2, %fd124;
	add.f64 	%fd57, %fd56, 0d3FF0000000000000;
	div.rn.f64 	%fd58, %fd57, %fd26;
	cvt.rzi.s32.f64 	%r33, %fd58;
	setp.lt.s32 	%p6, %r33, %r10;
	selp.b32 	%r34, %r33, %r31, %p6;
	cvta.to.global.u64 	%rd6, %rd21;
	mul.wide.s32 	%rd7, %r29, 8;
	add.s64 	%rd8, %rd6, %rd7;
	ld.global.f64 	%fd59, [%rd8];
	mul.wide.s32 	%rd9, %r34, 8;
	add.s64 	%rd10, %rd6, %rd9;
	ld.global.f64 	%fd60, [%rd10];
	fma.rn.f64 	%fd61, %fd60, 0d4010000000000000, %fd59;
	mul.wide.s32 	%rd11, %r32, 8;
	add.s64 	%rd12, %rd6, %rd11;
	ld.global.f64 	%fd62, [%rd12];
	add.f64 	%fd8, %fd62, %fd61;
	mul.f64 	%fd9, %fd3, %fd124;
	abs.f64 	%fd10, %fd9;
	setp.neu.f64 	%p7, %fd10, 0d7FF0000000000000;
	@%p7 bra 	$L__BB2_5;
	mov.f64 	%fd68, 0d0000000000000000;
	mul.rn.f64 	%fd126, %fd9, %fd68;
	mov.b32 	%r46, 1;
	bra.uni 	$L__BB2_8;
$L__BB2_5:
	mul.f64 	%fd63, %fd9, 0d3FE45F306DC9C883;
	cvt.rni.s32.f64 	%r45, %fd63;
	cvt.rn.f64.s32 	%fd64, %r45;
	fma.rn.f64 	%fd65, %fd64, 0dBFF921FB54442D18, %fd9;
	fma.rn.f64 	%fd66, %fd64, 0dBC91A62633145C00, %fd65;
	fma.rn.f64 	%fd126, %fd64, 0dB97B839A252049C0, %fd66;
	setp.ltu.f64 	%p8, %fd10, 0d41E0000000000000;
	@%p8 bra 	$L__BB2_7;
	{ // callseq 8, 0
	.param .b64 param0;
	st.param.f64 	[param0], %fd9;
	.param .align 16 .b8 retval0[16];
	call.uni (retval0), 
	__internal_trig_reduction_slowpathd, 
	(
	param0
	);
	ld.param.f64 	%fd126, [retval0];
	ld.param.b32 	%r45, [retval0+8];
	} // callseq 8
$L__BB2_7:
	add.s32 	%r46, %r45, 1;
$L__BB2_8:
	shl.b32 	%r37, %r46, 6;
	cvt.u64.u32 	%rd13, %r37;
	and.b64  	%rd14, %rd13, 64;
	add.s64 	%rd16, %rd15, %rd14;
	mul.rn.f64 	%fd69, %fd126, %fd126;
	and.b32  	%r38, %r46, 1;
	setp.eq.b32 	%p10, %r38, 1;
	selp.f64 	%fd70, 0dBDA8FF8320FD8164, 0d3DE5DB65F9785EBA, %p10;
	ld.global.nc.v2.f64 	{%fd71, %fd72}, [%rd16];
	fma.rn.f64 	%fd73, %fd70, %fd69, %fd71;
	fma.rn.f64 	%fd74, %fd73, %fd69, %fd72;
	ld.global.nc.v2.f64 	{%fd75, %fd76}, [%rd16+16];
	fma.rn.f64 	%fd77, %fd74, %fd69, %fd75;
	fma.rn.f64 	%fd78, %fd77, %fd69, %fd76;
	ld.global.nc.v2.f64 	{%fd79, %fd80}, [%rd16+32];
	fma.rn.f64 	%fd81, %fd78, %fd69, %fd79;
	fma.rn.f64 	%fd82, %fd81, %fd69, %fd80;
	fma.rn.f64 	%fd83, %fd82, %fd126, %fd126;
	fma.rn.f64 	%fd84, %fd82, %fd69, 0d3FF0000000000000;
	selp.f64 	%fd85, %fd84, %fd83, %p10;
	and.b32  	%r39, %r46, 2;
	setp.eq.s32 	%p11, %r39, 0;
	mov.f64 	%fd86, 0d0000000000000000;
	sub.f64 	%fd87, %fd86, %fd85;
	selp.f64 	%fd16, %fd85, %fd87, %p11;
	@%p7 bra 	$L__BB2_10;
	mov.f64 	%fd93, 0d0000000000000000;
	mul.rn.f64 	%fd127, %fd9, %fd93;
	mov.b32 	%r47, 0;
	bra.uni 	$L__BB2_12;
$L__BB2_10:
	mul.f64 	%fd88, %fd9, 0d3FE45F306DC9C883;
	cvt.rni.s32.f64 	%r47, %fd88;
	cvt.rn.f64.s32 	%fd89, %r47;
	fma.rn.f64 	%fd90, %fd89, 0dBFF921FB54442D18, %fd9;
	fma.rn.f64 	%fd91, %fd89, 0dBC91A62633145C00, %fd90;
	fma.rn.f64 	%fd127, %fd89, 0dB97B839A252049C0, %fd91;
	setp.ltu.f64 	%p12, %fd10, 0d41E0000000000000;
	@%p12 bra 	$L__BB2_12;
	{ // callseq 9, 0
	.param .b64 param0;
	st.param.f64 	[param0], %fd9;
	.param .align 16 .b8 retval0[16];
	call.uni (retval0), 
	__internal_trig_reduction_slowpathd, 
	(
	param0
	);
	ld.param.f64 	%fd127, [retval0];
	ld.param.b32 	%r47, [retval0+8];
	} // callseq 9
$L__BB2_12:
	mul.f64 	%fd94, %fd4, %fd16;
	div.rn.f64 	%fd95, %fd8, 0d4018000000000000;
	shl.b32 	%r42, %r47, 6;
	cvt.u64.u32 	%rd17, %r42;
	and.b64  	%rd18, %rd17, 64;
	add.s64 	%rd20, %rd15, %rd18;
	mul.rn.f64 	%fd96, %fd127, %fd127;
	and.b32  	%r43, %r47, 1;
	setp.eq.b32 	%p13, %r43, 1;
	selp.f64 	%fd97, 0dBDA8FF8320FD8164, 0d3DE5DB65F9785EBA, %p13;
	ld.global.nc.v2.f64 	{%fd98, %fd99}, [%rd20];
	fma.rn.f64 	%fd100, %fd97, %fd96, %fd98;
	fma.rn.f64 	%fd101, %fd100, %fd96, %fd99;
	ld.global.nc.v2.f64 	{%fd102, %fd103}, [%rd20+16];
	fma.rn.f64 	%fd104, %fd101, %fd96, %fd102;
	fma.rn.f64 	%fd105, %fd104, %fd96, %fd103;
	ld.global.nc.v2.f64 	{%fd106, %fd107}, [%rd20+32];
	fma.rn.f64 	%fd108, %fd105, %fd96, %fd106;
	fma.rn.f64 	%fd109, %fd108, %fd96, %fd107;
	fma.rn.f64 	%fd110, %fd109, %fd127, %fd127;
	fma.rn.f64 	%fd111, %fd109, %fd96, 0d3FF0000000000000;
	selp.f64 	%fd112, %fd111, %fd110, %p13;
	and.b32  	%r44, %r47, 2;
	setp.eq.s32 	%p14, %r44, 0;
	mov.f64 	%fd113, 0d0000000000000000;
	sub.f64 	%fd114, %fd113, %fd112;
	selp.f64 	%fd115, %fd112, %fd114, %p14;
	mul.f64 	%fd116, %fd4, %fd115;
	mul.f64 	%fd117, %fd95, %fd94;
	mul.f64 	%fd118, %fd116, 0d0000000000000000;
	sub.f64 	%fd119, %fd117, %fd118;
	mul.f64 	%fd120, %fd95, %fd116;
	fma.rn.f64 	%fd121, %fd94, 0d0000000000000000, %fd120;
	fma.rn.f64 	%fd129, %fd26, %fd119, %fd129;
	fma.rn.f64 	%fd128, %fd26, %fd121, %fd128;
	add.f64 	%fd124, %fd26, %fd124;
	setp.lt.f64 	%p15, %fd124, %fd1;
	@%p15 bra 	$L__BB2_3;
$L__BB2_13:
	st.global.v2.f64 	[%rd1], {%fd129, %fd128};
$L__BB2_14:
	ret;

}
	// .globl	_Z12CFT_TrapecioP7double2PKdid
.visible .entry _Z12CFT_TrapecioP7double2PKdid(
	.param .u64 .ptr .align 1 _Z12CFT_TrapecioP7double2PKdid_param_0,
	.param .u64 .ptr .align 1 _Z12CFT_TrapecioP7double2PKdid_param_1,
	.param .u32 _Z12CFT_TrapecioP7double2PKdid_param_2,
	.param .f64 _Z12CFT_TrapecioP7double2PKdid_param_3
)
{
	.reg .pred 	%p<15>;
	.reg .b32 	%r<51>;
	.reg .b32 	%f<3>;
	.reg .b64 	%rd<25>;
	.reg .b64 	%fd<129>;

	ld.param.u32 	%r10, [_Z12CFT_TrapecioP7double2PKdid_param_2];
	mov.u32 	%r11, %ctaid.x;
	mov.u32 	%r12, %ntid.x;
	mov.u32 	%r13, %tid.x;
	mad.lo.s32 	%r1, %r11, %r12, %r13;
	setp.ge.s32 	%p1, %r1, %r10;
	@%p1 bra 	$L__BB3_14;
	ld.param.f64 	%fd118, [_Z12CFT_TrapecioP7double2PKdid_param_3];
	ld.param.u64 	%rd22, [_Z12CFT_TrapecioP7double2PKdid_param_0];
	cvta.to.global.u64 	%rd3, %rd22;
	mul.wide.s32 	%rd4, %r1, 16;
	add.s64 	%rd5, %rd3, %rd4;
	mov.f64 	%fd127, 0d0000000000000000;
	st.global.v2.f64 	[%rd5], {%fd127, %fd127};
	mov.f64 	%fd26, 0d3FF0000000000000;
	sub.f64 	%fd27, %fd26, %fd118;
	setp.leu.f64 	%p2, %fd27, 0dBFF0000000000000;
	mov.f64 	%fd128, %fd127;
	@%p2 bra 	$L__BB3_13;
	cvt.rn.f64.s32 	%fd30, %r1;
	mul.f64 	%fd31, %fd30, 0d401921FB54442D18;
	mul.f64 	%fd1, %fd31, 0dBFE0000000000000;
	mov.f64 	%fd32, 0d4338000000000000;
	{
	.reg .b32 %temp; 
	mov.b64 	{%r14, %temp}, %fd32;
	}
	mov.f64 	%fd33, 0dC338000000000000;
	add.rn.f64 	%fd34, %fd32, %fd33;
	fma.rn.f64 	%fd35, %fd34, 0dBFE62E42FEFA39EF, 0d0000000000000000;
	fma.rn.f64 	%fd36, %fd34, 0dBC7ABC9E3B39803F, %fd35;
	fma.rn.f64 	%fd37, %fd36, 0d3E5ADE1569CE2BDF, 0d3E928AF3FCA213EA;
	fma.rn.f64 	%fd38, %fd37, %fd36, 0d3EC71DEE62401315;
	fma.rn.f64 	%fd39, %fd38, %fd36, 0d3EFA01997C89EB71;
	fma.rn.f64 	%fd40, %fd39, %fd36, 0d3F2A01A014761F65;
	fma.rn.f64 	%fd41, %fd40, %fd36, 0d3F56C16C1852B7AF;
	fma.rn.f64 	%fd42, %fd41, %fd36, 0d3F81111111122322;
	fma.rn.f64 	%fd43, %fd42, %fd36, 0d3FA55555555502A1;
	fma.rn.f64 	%fd44, %fd43, %fd36, 0d3FC5555555555511;
	fma.rn.f64 	%fd45, %fd44, %fd36, 0d3FE000000000000B;
	fma.rn.f64 	%fd46, %fd45, %fd36, 0d3FF0000000000000;
	fma.rn.f64 	%fd47, %fd46, %fd36, 0d3FF0000000000000;
	{
	.reg .b32 %temp; 
	mov.b64 	{%r15, %temp}, %fd47;
	}
	{
	.reg .b32 %temp; 
	mov.b64 	{%temp, %r16}, %fd47;
	}
	shl.b32 	%r17, %r14, 20;
	add.s32 	%r18, %r17, %r16;
	mov.b64 	%fd48, {%r15, %r18};
	mov.f64 	%fd128, 0d0000000000000000;
	{
	.reg .b32 %temp; 
	mov.b64 	{%temp, %r19}, %fd128;
	}
	mov.b32 	%f1, %r19;
	abs.f32 	%f2, %f1;
	setp.lt.f32 	%p3, %f2, 0f4086232B;
	setp.geu.f32 	%p4, %f2, 0f40874800;
	shr.u32 	%r20, %r14, 31;
	add.s32 	%r21, %r14, %r20;
	shr.s32 	%r22, %r21, 1;
	shl.b32 	%r23, %r22, 20;
	add.s32 	%r24, %r16, %r23;
	mov.b64 	%fd49, {%r15, %r24};
	sub.s32 	%r25, %r14, %r22;
	shl.b32 	%r26, %r25, 20;
	add.s32 	%r27, %r26, 1072693248;
	mov.b32 	%r28, 0;
	mov.b64 	%fd50, {%r28, %r27};
	mul.f64 	%fd51, %fd50, %fd49;
	selp.f64 	%fd52, 0d7FF0000000000000, %fd51, %p4;
	selp.f64 	%fd2, %fd48, %fd52, %p3;
	mov.f64 	%fd123, 0dBFF0000000000000;
	mov.u64 	%rd13, __cudart_sin_cos_coeffs;
	mov.f64 	%fd127, %fd128;
$L__BB3_3:
	ld.param.f64 	%fd119, [_Z12CFT_TrapecioP7double2PKdid_param_3];
	ld.param.u32 	%r47, [_Z12CFT_TrapecioP7double2PKdid_param_2];
	ld.param.u64 	%rd24, [_Z12CFT_TrapecioP7double2PKdid_param_1];
	add.f64 	%fd53, %fd123, 0d3FF0000000000000;
	div.rn.f64 	%fd54, %fd53, %fd119;
	cvt.rzi.s32.f64 	%r29, %fd54;
	add.s32 	%r30, %r29, 1;
	setp.lt.s32 	%p5, %r30, %r47;
	add.s32 	%r31, %r47, -1;
	selp.b32 	%r32, %r30, %r31, %p5;
	cvta.to.global.u64 	%rd6, %rd24;
	mul.wide.s32 	%rd7, %r29, 8;
	add.s64 	%rd8, %rd6, %rd7;
	ld.global.f64 	%fd55, [%rd8];
	mul.wide.s32 	%rd9, %r32, 8;
	add.s64 	%rd10, %rd6, %rd9;
	ld.global.f64 	%fd56, [%rd10];
	add.f64 	%fd6, %fd55, %fd56;
	mul.f64 	%fd7, %fd1, %fd123;
	abs.f64 	%fd8, %fd7;
	setp.neu.f64 	%p6, %fd8, 0d7FF0000000000000;
	@%p6 bra 	$L__BB3_5;
	mov.f64 	%fd62, 0d0000000000000000;
	mul.rn.f64 	%fd125, %fd7, %fd62;
	mov.b32 	%r49, 1;
	bra.uni 	$L__BB3_8;
$L__BB3_5:
	mul.f64 	%fd57, %fd7, 0d3FE45F306DC9C883;
	cvt.rni.s32.f64 	%r48, %fd57;
	cvt.rn.f64.s32 	%fd58, %r48;
	fma.rn.f64 	%fd59, %fd58, 0dBFF921FB54442D18, %fd7;
	fma.rn.f64 	%fd60, %fd58, 0dBC91A62633145C00, %fd59;
	fma.rn.f64 	%fd125, %fd58, 0dB97B839A252049C0, %fd60;
	setp.ltu.f64 	%p7, %fd8, 0d41E0000000000000;
	@%p7 bra 	$L__BB3_7;
	{ // callseq 10, 0
	.param .b64 param0;
	st.param.f64 	[param0], %fd7;
	.param .align 16 .b8 retval0[16];
	call.uni (retval0), 
	__internal_trig_reduction_slowpathd, 
	(
	param0
	);
	ld.param.f64 	%fd125, [retval0];
	ld.param.b32 	%r48, [retval0+8];
	} // callseq 10
$L__BB3_7:
	add.s32 	%r49, %r48, 1;
$L__BB3_8:
	setp.neu.f64 	%p8, %fd8, 0d7FF0000000000000;
	shl.b32 	%r35, %r49, 6;
	cvt.u64.u32 	%rd11, %r35;
	and.b64  	%rd12, %rd11, 64;
	add.s64 	%rd14, %rd13, %rd12;
	mul.rn.f64 	%fd63, %fd125, %fd125;
	and.b32  	%r36, %r49, 1;
	setp.eq.b32 	%p9, %r36, 1;
	selp.f64 	%fd64, 0dBDA8FF8320FD8164, 0d3DE5DB65F9785EBA, %p9;
	ld.global.nc.v2.f64 	{%fd65, %fd66}, [%rd14];
	fma.rn.f64 	%fd67, %fd64, %fd63, %fd65;
	fma.rn.f64 	%fd68, %fd67, %fd63, %fd66;
	ld.global.nc.v2.f64 	{%fd69, %fd70}, [%rd14+16];
	fma.rn.f64 	%fd71, %fd68, %fd63, %fd69;
	fma.rn.f64 	%fd72, %fd71, %fd63, %fd70;
	ld.global.nc.v2.f64 	{%fd73, %fd74}, [%rd14+32];
	fma.rn.f64 	%fd75, %fd72, %fd63, %fd73;
	fma.rn.f64 	%fd76, %fd75, %fd63, %fd74;
	fma.rn.f64 	%fd77, %fd76, %fd125, %fd125;
	fma.rn.f64 	%fd78, %fd76, %fd63, 0d3FF0000000000000;
	selp.f64 	%fd79, %fd78, %fd77, %p9;
	and.b32  	%r37, %r49, 2;
	setp.eq.s32 	%p10, %r37, 0;
	mov.f64 	%fd80, 0d0000000000000000;
	sub.f64 	%fd81, %fd80, %fd79;
	selp.f64 	%fd14, %fd79, %fd81, %p10;
	@%p8 bra 	$L__BB3_10;
	mov.f64 	%fd87, 0d0000000000000000;
	mul.rn.f64 	%fd126, %fd7, %fd87;
	mov.b32 	%r50, 0;
	bra.uni 	$L__BB3_12;
$L__BB3_10:
	mul.f64 	%fd82, %fd7, 0d3FE45F306DC9C883;
	cvt.rni.s32.f64 	%r50, %fd82;
	cvt.rn.f64.s32 	%fd83, %r50;
	fma.rn.f64 	%fd84, %fd83, 0dBFF921FB54442D18, %fd7;
	fma.rn.f64 	%fd85, %fd83, 0dBC91A62633145C00, %fd84;
	fma.rn.f64 	%fd126, %fd83, 0dB97B839A252049C0, %fd85;
	setp.ltu.f64 	%p11, %fd8, 0d41E0000000000000;
	@%p11 bra 	$L__BB3_12;
	{ // callseq 11, 0
	.param .b64 param0;
	st.param.f64 	[param0], %fd7;
	.param .align 16 .b8 retval0[16];
	call.uni (retval0), 
	__internal_trig_reduction_slowpathd, 
	(
	param0
	);
	ld.param.f64 	%fd126, [retval0];
	ld.param.b32 	%r50, [retval0+8];
	} // callseq 11
$L__BB3_12:
	ld.param.f64 	%fd120, [_Z12CFT_TrapecioP7double2PKdid_param_3];
	mul.f64 	%fd88, %fd2, %fd14;
	mul.f64 	%fd89, %fd6, 0d3FE0000000000000;
	shl.b32 	%r40, %r50, 6;
	cvt.u64.u32 	%rd15, %r40;
	and.b64  	%rd16, %rd15, 64;
	add.s64 	%rd18, %rd13, %rd16;
	mul.rn.f64 	%fd90, %fd126, %fd126;
	and.b32  	%r41, %r50, 1;
	setp.eq.b32 	%p12, %r41, 1;
	selp.f64 	%fd91, 0dBDA8FF8320FD8164, 0d3DE5DB65F9785EBA, %p12;
	ld.global.nc.v2.f64 	{%fd92, %fd93}, [%rd18];
	fma.rn.f64 	%fd94, %fd91, %fd90, %fd92;
	fma.rn.f64 	%fd95, %fd94, %fd90, %fd93;
	ld.global.nc.v2.f64 	{%fd96, %fd97}, [%rd18+16];
	fma.rn.f64 	%fd98, %fd95, %fd90, %fd96;
	fma.rn.f64 	%fd99, %fd98, %fd90, %fd97;
	ld.global.nc.v2.f64 	{%fd100, %fd101}, [%rd18+32];
	fma.rn.f64 	%fd102, %fd99, %fd90, %fd100;
	fma.rn.f64 	%fd103, %fd102, %fd90, %fd101;
	fma.rn.f64 	%fd104, %fd103, %fd126, %fd126;
	fma.rn.f64 	%fd105, %fd103, %fd90, 0d3FF0000000000000;
	selp.f64 	%fd106, %fd105, %fd104, %p12;
	and.b32  	%r42, %r50, 2;
	setp.eq.s32 	%p13, %r42, 0;
	mov.f64 	%fd107, 0d0000000000000000;
	sub.f64 	%fd108, %fd107, %fd106;
	selp.f64 	%fd109, %fd106, %fd108, %p13;
	mul.f64 	%fd110, %fd2, %fd109;
	mul.f64 	%fd111, %fd89, %fd88;
	mul.f64 	%fd112, %fd110, 0d0000000000000000;
	sub.f64 	%fd113, %fd111, %fd112;
	mul.f64 	%fd114, %fd89, %fd110;
	fma.rn.f64 	%fd115, %fd88, 0d0000000000000000, %fd114;
	fma.rn.f64 	%fd128, %fd120, %fd113, %fd128;
	fma.rn.f64 	%fd127, %fd120, %fd115, %fd127;
	add.f64 	%fd123, %fd120, %fd123;
	mov.f64 	%fd116, 0d3FF0000000000000;
	sub.f64 	%fd117, %fd116, %fd120;
	setp.lt.f64 	%p14, %fd123, %fd117;
	@%p14 bra 	$L__BB3_3;
$L__BB3_13:
	ld.param.u64 	%rd23, [_Z12CFT_TrapecioP7double2PKdid_param_0];
	cvta.to.global.u64 	%rd19, %rd23;
	mov.u32 	%r43, %ctaid.x;
	mov.u32 	%r44, %ntid.x;
	mov.u32 	%r45, %tid.x;
	mad.lo.s32 	%r46, %r43, %r44, %r45;
	mul.wide.s32 	%rd20, %r46, 16;
	add.s64 	%rd21, %rd19, %rd20;
	st.global.v2.f64 	[%rd21], {%fd128, %fd127};
$L__BB3_14:
	ret;

}
.func  (.param .align 16 .b8 func_retval0[16]) __internal_trig_reduction_slowpathd(
	.param .b64 __internal_trig_reduction_slowpathd_param_0
)
{
	.local .align 8 .b8 	__local_depot4[40];
	.reg .b64 	%SP;
	.reg .b64 	%SPL;
	.reg .pred 	%p<10>;
	.reg .b32 	%r<47>;
	.reg .b64 	%rd<74>;
	.reg .b64 	%fd<5>;

	mov.u64 	%SPL, __local_depot4;
	ld.param.f64 	%fd4, [__internal_trig_reduction_slowpathd_param_0];
	add.u64 	%rd1, %SPL, 0;
	{
	.reg .b32 %temp; 
	mov.b64 	{%temp, %r1}, %fd4;
	}
	shr.u32 	%r2, %r1, 20;
	and.b32  	%r3, %r2, 2047;
	setp.eq.s32 	%p1, %r3, 2047;
	mov.b32 	%r46, 0;
	@%p1 bra 	$L__BB4_9;
	add.s32 	%r20, %r3, -1024;
	mov.b64 	%rd20, %fd4;
	shl.b64 	%rd2, %rd20, 11;
	shr.u32 	%r4, %r20, 6;
	sub.s32 	%r45, 15, %r4;
	sub.s32 	%r21, 19, %r4;
	setp.lt.u32 	%p2, %r20, 128;
	selp.b32 	%r6, 18, %r21, %p2;
	setp.ge.s32 	%p3, %r45, %r6;
	mov.b64 	%rd70, 0;
	@%p3 bra 	$L__BB4_4;
	add.s32 	%r23, %r6, %r4;
	neg.s32 	%r43, %r23;
	or.b64  	%rd3, %rd2, -9223372036854775808;
	mov.b64 	%rd70, 0;
	mov.b32 	%r42, 0;
	mov.u64 	%rd25, __cudart_i2opi_d;
	mov.u32 	%r44, %r45;
$L__BB4_3:
	.pragma "nounroll";
	mul.wide.s32 	%rd22, %r42, 8;
	add.s64 	%rd23, %rd1, %rd22;
	mul.wide.s32 	%rd24, %r44, 8;
	add.s64 	%rd26, %rd25, %rd24;
	ld.global.nc.u64 	%rd27, [%rd26];
	{
	.reg .u32 %r0, %r1, %r2, %r3, %alo, %ahi, %blo, %bhi, %clo, %chi;
	mov.b64 	{%alo,%ahi}, %rd27;
	mov.b64 	{%blo,%bhi}, %rd3;
	mov.b64 	{%clo,%chi}, %rd70;
	mad.lo.cc.u32 	%r0, %alo, %blo, %clo;
	madc.hi.cc.u32 	%r1, %alo, %blo, %chi;
	madc.hi.u32 	%r2, %alo, %bhi, 0;
	mad.lo.cc.u32 	%r1, %alo, %bhi, %r1;
	madc.hi.cc.u32 	%r2, %ahi, %blo, %r2;
	madc.hi.u32 	%r3, %ahi, %bhi, 0;
	mad.lo.cc.u32 	%r1, %ahi, %blo, %r1;
	madc.lo.cc.u32 	%r2, %ahi, %bhi, %r2;
	addc.u32 	%r3, %r3, 0;
	mov.b64 	%rd28, {%r0,%r1};
	mov.b64 	%rd70, {%r2,%r3};
	}
	st.local.u64 	[%rd23], %rd28;
	add.s32 	%r44, %r44, 1;
	add.s32 	%r43, %r43, 1;
	add.s32 	%r42, %r42, 1;
	setp.ne.s32 	%p4, %r43, -15;
	mov.u32 	%r45, %r6;
	@%p4 bra 	$L__BB4_3;
$L__BB4_4:
	cvt.s64.s32 	%rd29, %r45;
	cvt.u64.u32 	%rd30, %r4;
	add.s64 	%rd31, %rd30, %rd29;
	shl.b64 	%rd32, %rd31, 3;
	add.s64 	%rd33, %rd1, %rd32;
	st.local.u64 	[%rd33+-120], %rd70;
	and.b32  	%r15, %r2, 63;
	ld.local.u64 	%rd72, [%rd1+16];
	ld.local.u64 	%rd71, [%rd1+24];
	setp.eq.s32 	%p5, %r15, 0;
	@%p5 bra 	$L__BB4_6;
	shl.b64 	%rd34, %rd71, %r15;
	shr.u64 	%rd35, %rd72, 1;
	xor.b32  	%r24, %r15, 63;
	shr.u64 	%rd36, %rd35, %r24;
	or.b64  	%rd71, %rd34, %rd36;
	ld.local.u64 	%rd37, [%rd1+8];
	shl.b64 	%rd38, %rd72, %r15;
	shr.u64 	%rd39, %rd37, 1;
	shr.u64 	%rd40, %rd39, %r24;
	or.b64  	%rd72, %rd38, %rd40;
$L__BB4_6:
	and.b32  	%r25, %r1, -2147483648;
	shr.u64 	%rd41, %rd71, 62;
	cvt.u32.u64 	%r26, %rd41;
	mov.b64 	{%r27, %r28}, %rd71;
	mov.b64 	{%r29, %r30}, %rd72;
	shf.l.wrap.b32 	%r31, %r30, %r27, 2;
	shf.l.wrap.b32 	%r32, %r27, %r28, 2;
	mov.b64 	%rd42, {%r31, %r32};
	shl.b64 	%rd43, %rd72, 2;
	shr.u64 	%rd44, %rd42, 63;
	cvt.u32.u64 	%r33, %rd44;
	add.s32 	%r34, %r33, %r26;
	setp.eq.s32 	%p6, %r25, 0;
	neg.s32 	%r35, %r34;
	selp.b32 	%r46, %r34, %r35, %p6;
	setp.gt.s64 	%p7, %rd42, -1;
	mov.b64 	%rd45, 0;
	{
	.reg .u32 %r0, %r1, %r2, %r3, %a0, %a1, %a2, %a3, %b0, %b1, %b2, %b3;
	mov.b64 	{%a0,%a1}, %rd45;
	mov.b64 	{%a2,%a3}, %rd45;
	mov.b64 	{%b0,%b1}, %rd43;
	mov.b64 	{%b2,%b3}, %rd42;
	sub.cc.u32 	%r0, %a0, %b0;
	subc.cc.u32 	%r1, %a1, %b1;
	subc.cc.u32 	%r2, %a2, %b2;
	subc.u32 	%r3, %a3, %b3;
	mov.b64 	%rd46, {%r0,%r1};
	mov.b64 	%rd47, {%r2,%r3};
	}
	xor.b32  	%r36, %r25, -2147483648;
	selp.b64 	%rd73, %rd42, %rd47, %p7;
	selp.b64 	%rd14, %rd43, %rd46, %p7;
	selp.b32 	%r17, %r25, %r36, %p7;
	clz.b64 	%r37, %rd73;
	cvt.u64.u32 	%rd15, %r37;
	setp.eq.s32 	%p8, %r37, 0;
	@%p8 bra 	$L__BB4_8;
	cvt.u32.u64 	%r38, %rd15;
	and.b32  	%r39, %r38, 63;
	shl.b64 	%rd48, %rd73, %r39;
	shr.u64 	%rd49, %rd14, 1;
	not.b32 	%r40, %r38;
	and.b32  	%r41, %r40, 63;
	shr.u64 	%rd50, %rd49, %r41;
	or.b64  	%rd73, %rd48, %rd50;
$L__BB4_8:
	mov.b64 	%rd51, -3958705157555305931;
	{
	.reg .u32 %r0, %r1, %r2, %r3, %alo, %ahi, %blo, %bhi;
	mov.b64 	{%alo,%ahi}, %rd73;
	mov.b64 	{%blo,%bhi}, %rd51;
	mul.lo.u32 	%r0, %alo, %blo;
	mul.hi.u32 	%r1, %alo, %blo;
	mad.lo.cc.u32 	%r1, %alo, %bhi, %r1;
	madc.hi.u32 	%r2, %alo, %bhi, 0;
	mad.lo.cc.u32 	%r1, %ahi, %blo, %r1;
	madc.hi.cc.u32 	%r2, %ahi, %blo, %r2;
	madc.hi.u32 	%r3, %ahi, %bhi, 0;
	mad.lo.cc.u32 	%r2, %ahi, %bhi, %r2;
	addc.u32 	%r3, %r3, 0;
	mov.b64 	%rd52, {%r0,%r1};
	mov.b64 	%rd53, {%r2,%r3};
	}
	setp.gt.s64 	%p9, %rd53, 0;
	{
	.reg .u32 %r0, %r1, %r2, %r3, %a0, %a1, %a2, %a3, %b0, %b1, %b2, %b3;
	mov.b64 	{%a0,%a1}, %rd52;
	mov.b64 	{%a2,%a3}, %rd53;
	mov.b64 	{%b0,%b1}, %rd52;
	mov.b64 	{%b2,%b3}, %rd53;
	add.cc.u32 	%r0, %a0, %b0;
	addc.cc.u32 	%r1, %a1, %b1;
	addc.cc.u32 	%r2, %a2, %b2;
	addc.u32 	%r3, %a3, %b3;
	mov.b64 	%rd54, {%r0,%r1};
	mov.b64 	%rd55, {%r2,%r3};
	}
	selp.b64 	%rd56, %rd55, %rd53, %p9;
	selp.s64 	%rd57, -1, 0, %p9;
	sub.s64 	%rd58, %rd57, %rd15;
	cvt.u64.u32 	%rd59, %r17;
	shl.b64 	%rd60, %rd59, 32;
	add.s64 	%rd61, %rd56, 1;
	shr.u64 	%rd62, %rd61, 10;
	add.s64 	%rd63, %rd62, 1;
	shr.u64 	%rd64, %rd63, 1;
	shl.b64 	%rd65, %rd58, 52;
	add.s64 	%rd66, %rd65, %rd64;
	add.s64 	%rd67, %rd66, 4602678819172646912;
	or.b64  	%rd68, %rd67, %rd60;
	mov.b64 	%fd4, %rd68;
$L__BB4_9:
	st.param.f64 	[func_retval0], %fd4;
	st.param.b32 	[func_retval0+8], %r46;
	ret;

}


// ===== COMPILED SASS (sm_100) =====

	.target	sm_100

	.elftype	@"ET_EXEC"


//--------------------- .note.nv.tkinfo           --------------------------
	.section	.note.nv.tkinfo,"",@"SHT_NOTE"
	.sectionflags	@"SHF_NOTE_NV_TKINFO"
	.tkinfo
        /*0018*/ 	.word	0x00000002
        /*0030*/ 	.string	""
        /*0030*/ 	.string	"ptxas"
        /*0030*/ 	.string	"Cuda compilation tools, release 13.0, V13.0.88"
        /*0030*/ 	.string	"Build cuda_13.0.r13.0/compiler.36424714_0"
        /*0030*/ 	.string	"-arch sm_100 -m 64 "



//--------------------- .note.nv.cuinfo           --------------------------
	.section	.note.nv.cuinfo,"",@"SHT_NOTE"
	.sectionflags	@"SHF_NOTE_NV_CUINFO"
        /*0018*/ 	.short	0x0002
        /*001a*/ 	.short	0x0064
        /*001c*/ 	.short	0x0082
	.zero		2


//--------------------- .nv.info                  --------------------------
	.section	.nv.info,"",@"SHT_CUDA_INFO"
	.align	4


	//----- nvinfo : EIATTR_REGCOUNT
	.align		4
        /*0000*/ 	.byte	0x04, 0x2f
        /*0002*/ 	.short	(.L_3 - .L_2)
	.align		4
.L_2:
        /*0004*/ 	.word	index@(_Z3DFTP7double2PKdi)
        /*0008*/ 	.word	0x00000028


	//----- nvinfo : EIATTR_FRAME_SIZE
	.align		4
.L_3:
        /*000c*/ 	.byte	0x04, 0x11
        /*000e*/ 	.short	(.L_5 - .L_4)
	.align		4
.L_4:
        /*0010*/ 	.word	index@($_Z3DFTP7double2PKdi$__internal_trig_reduction_slowpathd)
        /*0014*/ 	.word	0x00000028


	//----- nvinfo : EIATTR_FRAME_SIZE
	.align		4
.L_5:
        /*0018*/ 	.byte	0x04, 0x11
        /*001a*/ 	.short	(.L_7 - .L_6)
	.align		4
.L_6:
        /*001c*/ 	.word	index@($__internal_3_$__cuda_sm20_div_rn_f64_full)
        /*0020*/ 	.word	0x00000028


	//----- nvinfo : EIATTR_FRAME_SIZE
	.align		4
.L_7:
        /*0024*/ 	.byte	0x04, 0x11
        /*0026*/ 	.short	(.L_9 - .L_8)
	.align		4
.L_8:
        /*0028*/ 	.word	index@(_Z3DFTP7double2PKdi)
        /*002c*/ 	.word	0x00000028


	//----- nvinfo : EIATTR_REGCOUNT
	.align		4
.L_9:
        /*0030*/ 	.byte	0x04, 0x2f
        /*0032*/ 	.short	(.L_11 - .L_10)
	.align		4
.L_10:
        /*0034*/ 	.word	index@(_Z3CFTP7double2PKdid)
        /*0038*/ 	.word	0x00000028


	//----- nvinfo : EIATTR_FRAME_SIZE
	.align		4
.L_11:
        /*003c*/ 	.byte	0x04, 0x11
        /*003e*/ 	.short	(.L_13 - .L_12)
	.align		4
.L_12:
        /*0040*/ 	.word	index@($_Z3CFTP7double2PKdid$__internal_trig_reduction_slowpathd)
        /*0044*/ 	.word	0x00000028


	//----- nvinfo : EIATTR_FRAME_SIZE
	.align		4
.L_13:
        /*0048*/ 	.byte	0x04, 0x11
        /*004a*/ 	.short	(.L_15 - .L_14)
	.align		4
.L_14:
        /*004c*/ 	.word	index@($__internal_2_$__cuda_sm20_div_rn_f64_full)
        /*0050*/ 	.word	0x00000028


	//----- nvinfo : EIATTR_FRAME_SIZE
	.align		4
.L_15:
        /*0054*/ 	.byte	0x04, 0x11
        /*0056*/ 	.short	(.L_17 - .L_16)
	.align		4
.L_16:
        /*0058*/ 	.word	index@(_Z3CFTP7double2PKdid)
        /*005c*/ 	.word	0x00000028


	//----- nvinfo : EIATTR_REGCOUNT
	.align		4
.L_17:
        /*0060*/ 	.byte	0x04, 0x2f
        /*0062*/ 	.short	(.L_19 - .L_18)
	.align		4
.L_18:
        /*0064*/ 	.word	index@(_Z11CFT_SimpsonP7double2PKdid)
        /*0068*/ 	.word	0x0000002b


	//----- nvinfo : EIATTR_FRAME_SIZE
	.align		4
.L_19:
        /*006c*/ 	.byte	0x04, 0x11
        /*006e*/ 	.short	(.L_21 - .L_20)
	.align		4
.L_20:
        /*0070*/ 	.word	index@($_Z11CFT_SimpsonP7double2PKdid$__internal_trig_reduction_slowpathd)
        /*0074*/ 	.word	0x00000028


	//----- nvinfo : EIATTR_FRAME_SIZE
	.align		4
.L_21:
        /*0078*/ 	.byte	0x04, 0x11
        /*007a*/ 	.short	(.L_23 - .L_22)
	.align		4
.L_22:
        /*007c*/ 	.word	index@($__internal_1_$__cuda_sm20_div_rn_f64_full)
        /*0080*/ 	.word	0x00000028


	//----- nvinfo : EIATTR_FRAME_SIZE
	.align		4
.L_23:
        /*0084*/ 	.byte	0x04, 0x11
        /*0086*/ 	.short	(.L_25 - .L_24)
	.align		4
.L_24:
        /*0088*/ 	.word	index@(_Z11CFT_SimpsonP7double2PKdid)
        /*008c*/ 	.word	0x00000028


	//----- nvinfo : EIATTR_REGCOUNT
	.align		4
.L_25:
        /*0090*/ 	.byte	0x04, 0x2f
        /*0092*/ 	.short	(.L_27 - .L_26)
	.align		4
.L_26:
        /*0094*/ 	.word	index@(_Z12CFT_TrapecioP7double2PKdid)
        /*0098*/ 	.word	0x00000028


	//----- nvinfo : EIATTR_FRAME_SIZE
	.align		4
.L_27:
        /*009c*/ 	.byte	0x04, 0x11
        /*009e*/ 	.short	(.L_29 - .L_28)
	.align		4
.L_28:
        /*00a0*/ 	.word	index@($_Z12CFT_TrapecioP7double2PKdid$__internal_trig_reduction_slowpathd)
        /*00a4*/ 	.word	0x00000028


	//----- nvinfo : EIATTR_FRAME_SIZE
	.align		4
.L_29:
        /*00a8*/ 	.byte	0x04, 0x11
        /*00aa*/ 	.short	(.L_31 - .L_30)
	.align		4
.L_30:
        /*00ac*/ 	.word	index@($__internal_0_$__cuda_sm20_div_rn_f64_full)
        /*00b0*/ 	.word	0x00000028


	//----- nvinfo : EIATTR_FRAME_SIZE
	.align		4
.L_31:
        /*00b4*/ 	.byte	0x04, 0x11
        /*00b6*/ 	.short	(.L_33 - .L_32)
	.align		4
.L_32:
        /*00b8*/ 	.word	index@(_Z12CFT_TrapecioP7double2PKdid)
        /*00bc*/ 	.word	0x00000028


	//----- nvinfo : EIATTR_MIN_STACK_SIZE
	.align		4
.L_33:
        /*00c0*/ 	.byte	0x04, 0x12
        /*00c2*/ 	.short	(.L_35 - .L_34)
	.align		4
.L_34:
        /*00c4*/ 	.word	index@(_Z12CFT_TrapecioP7double2PKdid)
        /*00c8*/ 	.word	0x00000028


	//----- nvinfo : EIATTR_MIN_STACK_SIZE
	.align		4
.L_35:
        /*00cc*/ 	.byte	0x04, 0x12
        /*00ce*/ 	.short	(.L_37 - .L_36)
	.align		4
.L_36:
        /*00d0*/ 	.word	index@(_Z11CFT_SimpsonP7double2PKdid)
        /*00d4*/ 	.word	0x00000028


	//----- nvinfo : EIATTR_MIN_STACK_SIZE
	.align		4
.L_37:
        /*00d8*/ 	.byte	0x04, 0x12
        /*00da*/ 	.short	(.L_39 - .L_38)
	.align		4
.L_38:
        /*00dc*/ 	.word	index@(_Z3CFTP7double2PKdid)
        /*00e0*/ 	.word	0x00000028


	//----- nvinfo : EIATTR_MIN_STACK_SIZE
	.align		4
.L_39:
        /*00e4*/ 	.byte	0x04, 0x12
        /*00e6*/ 	.short	(.L_41 - .L_40)
	.align		4
.L_40:
        /*00e8*/ 	.word	index@(_Z3DFTP7double2PKdi)
        /*00ec*/ 	.word	0x00000028
.L_41:


//--------------------- .nv.compat                --------------------------
	.section	.nv.compat,"",@"SHT_CUDA_COMPAT_INFO"
	.align	4
        /*0000*/ 	.byte	0x02, 0x09, 0x00, 0x00, 0x02, 0x02, 0x01, 0x00, 0x02, 0x05, 0x05, 0x00, 0x03, 0x07, 0x01, 0x01
        /*0010*/ 	.byte	0x02, 0x03, 0x00, 0x00, 0x02, 0x06, 0x01, 0x00, 0x04, 0x0b, 0x08, 0x00, 0x01, 0x00, 0x00, 0x00
        /*0020*/ 	.byte	0x00, 0x00, 0x00, 0x00


//--------------------- .nv.info._Z12CFT_TrapecioP7double2PKdid --------------------------
	.section	.nv.info._Z12CFT_TrapecioP7double2PKdid,"",@"SHT_CUDA_INFO"
	.sectionflags	@""
	.align	4


	//----- nvinfo : EIATTR_CUDA_API_VERSION
	.align		4
        /*0000*/ 	.byte	0x04, 0x37
        /*0002*/ 	.short	(.L_43 - .L_42)
.L_42:
        /*0004*/ 	.word	0x00000082


	//----- nvinfo : EIATTR_KPARAM_INFO
	.align		4
.L_43:
        /*0008*/ 	.byte	0x04, 0x17
        /*000a*/ 	.short	(.L_45 - .L_44)
.L_44:
        /*000c*/ 	.word	0x00000000
        /*0010*/ 	.short	0x0003
        /*0012*/ 	.short	0x0018
        /*0014*/ 	.byte	0x00, 0xf0, 0x21, 0x00


	//----- nvinfo : EIATTR_KPARAM_INFO
	.align		4
.L_45:
        /*0018*/ 	.byte	0x04, 0x17
        /*001a*/ 	.short	(.L_47 - .L_46)
.L_46:
        /*001c*/ 	.word	0x00000000
        /*0020*/ 	.short	0x0002
        /*0022*/ 	.short	0x0010
        /*0024*/ 	.byte	0x00, 0xf0, 0x11, 0x00


	//----- nvinfo : EIATTR_KPARAM_INFO
	.align		4
.L_47:
        /*0028*/ 	.byte	0x04, 0x17
        /*002a*/ 	.short	(.L_49 - .L_48)
.L_48:
        /*002c*/ 	.word	0x00000000
        /*0030*/ 	.short	0x0001
        /*0032*/ 	.short	0x0008
        /*0034*/ 	.byte	0x00, 0xf5, 0x21, 0x00


	//----- nvinfo : EIATTR_KPARAM_INFO
	.align		4
.L_49:
        /*0038*/ 	.byte	0x04, 0x17
        /*003a*/ 	.short	(.L_51 - .L_50)
.L_50:
        /*003c*/ 	.word	0x00000000
        /*0040*/ 	.short	0x0000
        /*0042*/ 	.short	0x0000
        /*0044*/ 	.byte	0x00, 0xf5, 0x21, 0x00


	//----- nvinfo : EIATTR_SPARSE_MMA_MASK
	.align		4
.L_51:
        /*0048*/ 	.byte	0x03, 0x50
        /*004a*/ 	.short	0x0000


	//----- nvinfo : EIATTR_MAXREG_COUNT
	.align		4
        /*004c*/ 	.byte	0x03, 0x1b
        /*004e*/ 	.short	0x00ff


	//----- nvinfo : EIATTR_MERCURY_ISA_VERSION
	.align		4
        /*0050*/ 	.byte	0x03, 0x5f
        /*0052*/ 	.short	0x0101


	//----- nvinfo : EIATTR_VRC_CTA_INIT_COUNT
	.align		4
        /*0054*/ 	.byte	0x02, 0x4a
	.zero		1
	.zero		1


	//----- nvinfo : EIATTR_EXIT_INSTR_OFFSETS
	.align		4
        /*0058*/ 	.byte	0x04, 0x1c
        /*005a*/ 	.short	(.L_53 - .L_52)


	//   ....[0]....
.L_52:
        /*005c*/ 	.word	0x00000080


	//   ....[1]....
        /*0060*/ 	.word	0x00000f00


	//----- nvinfo : EIATTR_CRS_STACK_SIZE
	.align		4
.L_53:
        /*0064*/ 	.byte	0x04, 0x1e
        /*0066*/ 	.short	(.L_55 - .L_54)
.L_54:
        /*0068*/ 	.word	0x00000000


	//----- nvinfo : EIATTR_CBANK_PARAM_SIZE
	.align		4
.L_55:
        /*006c*/ 	.byte	0x03, 0x19
        /*006e*/ 	.short	0x0020


	//----- nvinfo : EIATTR_PARAM_CBANK
	.align		4
        /*0070*/ 	.byte	0x04, 0x0a
        /*0072*/ 	.short	(.L_57 - .L_56)
	.align		4
.L_56:
        /*0074*/ 	.word	index@(.nv.constant0._Z12CFT_TrapecioP7double2PKdid)
        /*0078*/ 	.short	0x0380
        /*007a*/ 	.short	0x0020


	//----- nvinfo : EIATTR_SW_WAR
	.align		4
.L_57:
        /*007c*/ 	.byte	0x04, 0x36
        /*007e*/ 	.short	(.L_59 - .L_58)
.L_58:
        /*0080*/ 	.word	0x00000008
.L_59:


//--------------------- .nv.info._Z11CFT_SimpsonP7double2PKdid --------------------------
	.section	.nv.info._Z11CFT_SimpsonP7double2PKdid,"",@"SHT_CUDA_INFO"
	.sectionflags	@""
	.align	4


	//----- nvinfo : EIATTR_CUDA_API_VERSION
	.align		4
        /*0000*/ 	.byte	0x04, 0x37
        /*0002*/ 	.short	(.L_61 - .L_60)
.L_60:
        /*0004*/ 	.word	0x00000082


	//----- nvinfo : EIATTR_KPARAM_INFO
	.align		4
.L_61:
        /*0008*/ 	.byte	0x04, 0x17
        /*000a*/ 	.short	(.L_63 - .L_62)
.L_62:
        /*000c*/ 	.word	0x00000000
        /*0010*/ 	.short	0x0003
        /*0012*/ 	.short	0x0018
        /*0014*/ 	.byte	0x00, 0xf0, 0x21, 0x00


	//----- nvinfo : EIATTR_KPARAM_INFO
	.align		4
.L_63:
        /*0018*/ 	.byte	0x04, 0x17
        /*001a*/ 	.short	(.L_65 - .L_64)
.L_64:
        /*001c*/ 	.word	0x00000000
        /*0020*/ 	.short	0x0002
        /*0022*/ 	.short	0x0010
        /*0024*/ 	.byte	0x00, 0xf0, 0x11, 0x00


	//----- nvinfo : EIATTR_KPARAM_INFO
	.align		4
.L_65:
        /*0028*/ 	.byte	0x04, 0x17
        /*002a*/ 	.short	(.L_67 - .L_66)
.L_66:
        /*002c*/ 	.word	0x00000000
        /*0030*/ 	.short	0x0001
        /*0032*/ 	.short	0x0008
        /*0034*/ 	.byte	0x00, 0xf5, 0x21, 0x00


	//----- nvinfo : EIATTR_KPARAM_INFO
	.align		4
.L_67:
        /*0038*/ 	.byte	0x04, 0x17
        /*003a*/ 	.short	(.L_69 - .L_68)
.L_68:
        /*003c*/ 	.word	0x00000000
        /*0040*/ 	.short	0x0000
        /*0042*/ 	.short	0x0000
        /*0044*/ 	.byte	0x00, 0xf5, 0x21, 0x00


	//----- nvinfo : EIATTR_SPARSE_MMA_MASK
	.align		4
.L_69:
        /*0048*/ 	.byte	0x03, 0x50
        /*004a*/ 	.short	0x0000


	//----- nvinfo : EIATTR_MAXREG_COUNT
	.align		4
        /*004c*/ 	.byte	0x03, 0x1b
        /*004e*/ 	.short	0x00ff


	//----- nvinfo : EIATTR_MERCURY_ISA_VERSION
	.align		4
        /*0050*/ 	.byte	0x03, 0x5f
        /*0052*/ 	.short	0x0101


	//----- nvinfo : EIATTR_VRC_CTA_INIT_COUNT
	.align		4
        /*0054*/ 	.byte	0x02, 0x4a
	.zero		1
	.zero		1


	//----- nvinfo : EIATTR_EXIT_INSTR_OFFSETS
	.align		4
        /*0058*/ 	.byte	0x04, 0x1c
        /*005a*/ 	.short	(.L_71 - .L_70)


	//   ....[0]....
.L_70:
        /*005c*/ 	.word	0x00000080


	//   ....[1]....
        /*0060*/ 	.word	0x000011d0


	//----- nvinfo : EIATTR_CRS_STACK_SIZE
	.align		4
.L_71:
        /*0064*/ 	.byte	0x04, 0x1e
        /*0066*/ 	.short	(.L_73 - .L_72)
.L_72:
        /*0068*/ 	.word	0x00000000


	//----- nvinfo : EIATTR_CBANK_PARAM_SIZE
	.align		4
.L_73:
        /*006c*/ 	.byte	0x03, 0x19
        /*006e*/ 	.short	0x0020


	//----- nvinfo : EIATTR_PARAM_CBANK
	.align		4
        /*0070*/ 	.byte	0x04, 0x0a
        /*0072*/ 	.short	(.L_75 - .L_74)
	.align		4
.L_74:
        /*0074*/ 	.word	index@(.nv.constant0._Z11CFT_SimpsonP7double2PKdid)
        /*0078*/ 	.short	0x0380
        /*007a*/ 	.short	0x0020


	//----- nvinfo : EIATTR_SW_WAR
	.align		4
.L_75:
        /*007c*/ 	.byte	0x04, 0x36
        /*007e*/ 	.short	(.L_77 - .L_76)
.L_76:
        /*0080*/ 	.word	0x00000008
.L_77:


//--------------------- .nv.info._Z3CFTP7double2PKdid --------------------------
	.section	.nv.info._Z3CFTP7double2PKdid,"",@"SHT_CUDA_INFO"
	.sectionflags	@""
	.align	4


	//----- nvinfo : EIATTR_CUDA_API_VERSION
	.align		4
        /*0000*/ 	.byte	0x04, 0x37
        /*0002*/ 	.short	(.L_79 - .L_78)
.L_78:
        /*0004*/ 	.word	0x00000082


	//----- nvinfo : EIATTR_KPARAM_INFO
	.align		4
.L_79:
        /*0008*/ 	.byte	0x04, 0x17
        /*000a*/ 	.short	(.L_81 - .L_80)
.L_80:
        /*000c*/ 	.word	0x00000000
        /*0010*/ 	.short	0x0003
        /*0012*/ 	.short	0x0018
        /*0014*/ 	.byte	0x00, 0xf0, 0x21, 0x00


	//----- nvinfo : EIATTR_KPARAM_INFO
	.align		4
.L_81:
        /*0018*/ 	.byte	0x04, 0x17
        /*001a*/ 	.short	(.L_83 - .L_82)
.L_82:
        /*001c*/ 	.word	0x00000000
        /*0020*/ 	.short	0x0002
        /*0022*/ 	.short	0x0010
        /*0024*/ 	.byte	0x00, 0xf0, 0x11, 0x00


	//----- nvinfo : EIATTR_KPARAM_INFO
	.align		4
.L_83:
        /*0028*/ 	.byte	0x04, 0x17
        /*002a*/ 	.short	(.L_85 - .L_84)
.L_84:
        /*002c*/ 	.word	0x00000000
        /*0030*/ 	.short	0x0001
        /*0032*/ 	.short	0x0008
        /*0034*/ 	.byte	0x00, 0xf5, 0x21, 0x00


	//----- nvinfo : EIATTR_KPARAM_INFO
	.align		4
.L_85:
        /*0038*/ 	.byte	0x04, 0x17
        /*003a*/ 	.short	(.L_87 - .L_86)
.L_86:
        /*003c*/ 	.word	0x00000000
        /*0040*/ 	.short	0x0000
        /*0042*/ 	.short	0x0000
        /*0044*/ 	.byte	0x00, 0xf5, 0x21, 0x00


	//----- nvinfo : EIATTR_SPARSE_MMA_MASK
	.align		4
.L_87:
        /*0048*/ 	.byte	0x03, 0x50
        /*004a*/ 	.short	0x0000


	//----- nvinfo : EIATTR_MAXREG_COUNT
	.align		4
        /*004c*/ 	.byte	0x03, 0x1b
        /*004e*/ 	.short	0x00ff


	//----- nvinfo : EIATTR_MERCURY_ISA_VERSION
	.align		4
        /*0050*/ 	.byte	0x03, 0x5f
        /*0052*/ 	.short	0x0101


	//----- nvinfo : EIATTR_VRC_CTA_INIT_COUNT
	.align		4
        /*0054*/ 	.byte	0x02, 0x4a
	.zero		1
	.zero		1


	//----- nvinfo : EIATTR_EXIT_INSTR_OFFSETS
	.align		4
        /*0058*/ 	.byte	0x04, 0x1c
        /*005a*/ 	.short	(.L_89 - .L_88)


	//   ....[0]....
.L_88:
        /*005c*/ 	.word	0x00000080


	//   ....[1]....
        /*0060*/ 	.word	0x00001e10


	//----- nvinfo : EIATTR_CRS_STACK_SIZE
	.align		4
.L_89:
        /*0064*/ 	.byte	0x04, 0x1e
        /*0066*/ 	.short	(.L_91 - .L_90)
.L_90:
        /*0068*/ 	.word	0x00000000


	//----- nvinfo : EIATTR_CBANK_PARAM_SIZE
	.align		4
.L_91:
        /*006c*/ 	.byte	0x03, 0x19
        /*006e*/ 	.short	0x0020


	//----- nvinfo : EIATTR_PARAM_CBANK
	.align		4
        /*0070*/ 	.byte	0x04, 0x0a
        /*0072*/ 	.short	(.L_93 - .L_92)
	.align		4
.L_92:
        /*0074*/ 	.word	index@(.nv.constant0._Z3CFTP7double2PKdid)
        /*0078*/ 	.short	0x0380
        /*007a*/ 	.short	0x0020


	//----- nvinfo : EIATTR_SW_WAR
	.align		4
.L_93:
        /*007c*/ 	.byte	0x04, 0x36
        /*007e*/ 	.short	(.L_95 - .L_94)
.L_94:
        /*0080*/ 	.word	0x00000008
.L_95:


//--------------------- .nv.info._Z3DFTP7double2PKdi --------------------------
	.section	.nv.info._Z3DFTP7double2PKdi,"",@"SHT_CUDA_INFO"
	.sectionflags	@""
	.align	4


	//----- nvinfo : EIATTR_CUDA_API_VERSION
	.align		4
        /*0000*/ 	.byte	0x04, 0x37
        /*0002*/ 	.short	(.L_97 - .L_96)
.L_96:
        /*0004*/ 	.word	0x00000082


	//----- nvinfo : EIATTR_KPARAM_INFO
	.align		4
.L_97:
        /*0008*/ 	.byte	0x04, 0x17
        /*000a*/ 	.short	(.L_99 - .L_98)
.L_98:
        /*000c*/ 	.word	0x00000000
        /*0010*/ 	.short	0x0002
        /*0012*/ 	.short	0x0010
        /*0014*/ 	.byte	0x00, 0xf0, 0x11, 0x00


	//----- nvinfo : EIATTR_KPARAM_INFO
	.align		4
.L_99:
        /*0018*/ 	.byte	0x04, 0x17
        /*001a*/ 	.short	(.L_101 - .L_100)
.L_100:
        /*001c*/ 	.word	0x00000000
        /*0020*/ 	.short	0x0001
        /*0022*/ 	.short	0x0008
        /*0024*/ 	.byte	0x00, 0xf5, 0x21, 0x00


	//----- nvinfo : EIATTR_KPARAM_INFO
	.align		4
.L_101:
        /*0028*/ 	.byte	0x04, 0x17
        /*002a*/ 	.short	(.L_103 - .L_102)
.L_102:
        /*002c*/ 	.word	0x00000000
        /*0030*/ 	.short	0x0000
        /*0032*/ 	.short	0x0000
        /*0034*/ 	.byte	0x00, 0xf5, 0x21, 0x00


	//----- nvinfo : EIATTR_SPARSE_MMA_MASK
	.align		4
.L_103:
        /*0038*/ 	.byte	0x03, 0x50
        /*003a*/ 	.short	0x0000


	//----- nvinfo : EIATTR_MAXREG_COUNT
	.align		4
        /*003c*/ 	.byte	0x03, 0x1b
        /*003e*/ 	.short	0x00ff


	//----- nvinfo : EIATTR_MERCURY_ISA_VERSION
	.align		4
        /*0040*/ 	.byte	0x03, 0x5f
        /*0042*/ 	.short	0x0101


	//----- nvinfo : EIATTR_VRC_CTA_INIT_COUNT
	.align		4
        /*0044*/ 	.byte	0x02, 0x4a
	.zero		1
	.zero		1


	//----- nvinfo : EIATTR_EXIT_INSTR_OFFSETS
	.align		4
        /*0048*/ 	.byte	0x04, 0x1c
        /*004a*/ 	.short	(.L_105 - .L_104)


	//   ....[0]....
.L_104:
        /*004c*/ 	.word	0x00000080


	//   ....[1]....
        /*0050*/ 	.word	0x00000b50


	//----- nvinfo : EIATTR_CRS_STACK_SIZE
	.align		4
.L_105:
        /*0054*/ 	.byte	0x04, 0x1e
        /*0056*/ 	.short	(.L_107 - .L_106)
.L_106:
        /*0058*/ 	.word	0x00000000


	//----- nvinfo : EIATTR_CBANK_PARAM_SIZE
	.align		4
.L_107:
        /*005c*/ 	.byte	0x03, 0x19
        /*005e*/ 	.short	0x0014


	//----- nvinfo : EIATTR_PARAM_CBANK
	.align		4
        /*0060*/ 	.byte	0x04, 0x0a
        /*0062*/ 	.short	(.L_109 - .L_108)
	.align		4
.L_108:
        /*0064*/ 	.word	index@(.nv.constant0._Z3DFTP7double2PKdi)
        /*0068*/ 	.short	0x0380
        /*006a*/ 	.short	0x0014


	//----- nvinfo : EIATTR_SW_WAR
	.align		4
.L_109:
        /*006c*/ 	.byte	0x04, 0x36
        /*006e*/ 	.short	(.L_111 - .L_110)
.L_110:
        /*0070*/ 	.word	0x00000008
.L_111:


//--------------------- .nv.callgraph             --------------------------
	.section	.nv.callgraph,"",@"SHT_CUDA_CALLGRAPH"
	.align	4
	.sectionentsize	8
	.align		4
        /*0000*/ 	.word	0x00000000
	.align		4
        /*0004*/ 	.word	0xffffffff
	.align		4
        /*0008*/ 	.word	0x00000000
	.align		4
        /*000c*/ 	.word	0xfffffffe
	.align		4
        /*0010*/ 	.word	0x00000000
	.align		4
        /*0014*/ 	.word	0xfffffffd
	.align		4
        /*0018*/ 	.word	0x00000000
	.align		4
        /*001c*/ 	.word	0xfffffffc


//--------------------- .nv.constant4             --------------------------
	.section	.nv.constant4,"a",@progbits
	.align	8
	.align		8
.nv.constant4:
        /*0000*/ 	.dword	__cudart_i2opi_d
	.align		8
        /*0008*/ 	.dword	__cudart_sin_cos_coeffs


//--------------------- .text._Z12CFT_TrapecioP7double2PKdid --------------------------
	.section	.text._Z12CFT_TrapecioP7double2PKdid,"ax",@progbits
	.align	128
        .global         _Z12CFT_TrapecioP7double2PKdid
        .type           _Z12CFT_TrapecioP7double2PKdid,@function
        .size           _Z12CFT_TrapecioP7double2PKdid,(.L_x_105 - _Z12CFT_TrapecioP7double2PKdid)
        .other          _Z12CFT_TrapecioP7double2PKdid,@"STO_CUDA_ENTRY STV_DEFAULT"
_Z12CFT_TrapecioP7double2PKdid:
.text._Z12CFT_TrapecioP7double2PKdid:
[----:B------:R-:W0:Y:S01]  /*0000*/  LDC R1, c[0x0][0x37c] ;  /* 0x0000df00ff017b82 */ /* 0x000e220000000800 */
[----:B------:R-:W1:Y:S07]  /*0010*/  S2R R3, SR_TID.X ;  /* 0x0000000000037919 */ /* 0x000e6e0000002100 */
[----:B------:R-:W1:Y:S01]  /*0020*/  S2UR UR4, SR_CTAID.X ;  /* 0x00000000000479c3 */ /* 0x000e620000002500 */
[----:B------:R-:W2:Y:S01]  /*0030*/  LDCU UR5, c[0x0][0x390] ;  /* 0x00007200ff0577ac */ /* 0x000ea20008000800 */
[----:B0-----:R-:W-:-:S06]  /*0040*/  VIADD R1, R1, 0xffffffd8 ;  /* 0xffffffd801017836 */ /* 0x001fcc0000000000 */
[----:B------:R-:W1:Y:S02]  /*0050*/  LDC R0, c[0x0][0x360] ;  /* 0x0000d800ff007b82 */ /* 0x000e640000000800 */
[----:B-1----:R-:W-:-:S05]  /*0060*/  IMAD R0, R0, UR4, R3 ;  /* 0x0000000400007c24 */ /* 0x002fca000f8e0203 */
[----:B--2---:R-:W-:-:S13]  /*0070*/  ISETP.GE.AND P0, PT, R0, UR5, PT ;  /* 0x0000000500007c0c */ /* 0x004fda000bf06270 */
[----:B------:R-:W-:Y:S05]  /*0080*/  @P0 EXIT ;  /* 0x000000000000094d */ /* 0x000fea0003800000 */
[----:B------:R-:W0:Y:S01]  /*0090*/  LDC.64 R2, c[0x0][0x380] ;  /* 0x0000e000ff027b82 */ /* 0x000e220000000a00 */
[----:B------:R-:W1:Y:S01]  /*00a0*/  LDCU.64 UR4, c[0x0][0x358] ;  /* 0x00006b00ff0477ac */ /* 0x000e620008000a00 */
[----:B------:R-:W-:Y:S02]  /*00b0*/  CS2R R14, SRZ ;  /* 0x00000000000e7805 */ /* 0x000fe4000001ff00 */
[----:B------:R-:W-:-:S04]  /*00c0*/  CS2R R12, SRZ ;  /* 0x00000000000c7805 */ /* 0x000fc8000001ff00 */
[----:B------:R-:W2:Y:S01]  /*00d0*/  LDC.64 R4, c[0x0][0x398] ;  /* 0x0000e600ff047b82 */ /* 0x000ea20000000a00 */
[----:B0-----:R-:W-:-:S05]  /*00e0*/  IMAD.WIDE R2, R0, 0x10, R2 ;  /* 0x0000001000027825 */ /* 0x001fca00078e0202 */
[----:B-1----:R0:W-:Y:S01]  /*00f0*/  STG.E.128 desc[UR4][R2.64], RZ ;  /* 0x000000ff02007986 */ /* 0x0021e2000c101d04 */
[----:B--2---:R-:W-:-:S08]  /*0100*/  DADD R4, -R4, 1 ;  /* 0x3ff0000004047429 */ /* 0x004fd00000000100 */
[----:B------:R-:W-:-:S14]  /*0110*/  DSETP.GT.AND P0, PT, R4, -1, PT ;  /* 0xbff000000400742a */ /* 0x000fdc0003f04000 */
[----:B0-----:R-:W-:Y:S05]  /*0120*/  @!P0 BRA `(.L_x_0) ;  /* 0x0000000c00588947 */ /* 0x001fea0003800000 */
[----:B------:R-:W-:Y:S01]  /*0130*/  IMAD.MOV.U32 R2, RZ, RZ, 0x0 ;  /* 0x00000000ff027424 */ /* 0x000fe200078e00ff */
[----:B------:R-:W-:Y:S01]  /*0140*/  UMOV UR6, 0xfefa39ef ;  /* 0xfefa39ef00067882 */ /* 0x000fe20000000000 */
[----:B------:R-:W-:Y:S01]  /*0150*/  IMAD.MOV.U32 R3, RZ, RZ, 0x43380000 ;  /* 0x43380000ff037424 */ /* 0x000fe200078e00ff */
[----:B------:R-:W-:Y:S01]  /*0160*/  UMOV UR7, 0x3fe62e42 ;  /* 0x3fe62e4200077882 */ /* 0x000fe20000000000 */
[----:B------:R-:W-:Y:S01]  /*0170*/  IMAD.MOV.U32 R8, RZ, RZ, 0x0 ;  /* 0x00000000ff087424 */ /* 0x000fe200078e00ff */
[----:B------:R-:W-:Y:S01]  /*0180*/  CS2R R12, SRZ ;  /* 0x00000000000c7805 */ /* 0x000fe2000001ff00 */
[----:B------:R-:W-:Y:S01]  /*0190*/  IMAD.MOV.U32 R9, RZ, RZ, -0x40100000 ;  /* 0xbff00000ff097424 */ /* 0x000fe200078e00ff */
[----:B------:R-:W-:Y:S01]  /*01a0*/  CS2R R14, SRZ ;  /* 0x00000000000e7805 */ /* 0x000fe2000001ff00 */
[----:B------:R-:W-:Y:S01]  /*01b0*/  DADD R2, -R2, 6.75539944105574400000e+15 ;  /* 0x4338000002027429 */ /* 0x000fe20000000100 */
[----:B------:R-:W0:Y:S01]  /*01c0*/  LDCU UR8, c[0x0][0x39c] ;  /* 0x00007380ff0877ac */ /* 0x000e220008000800 */
[----:B------:R-:W1:Y:S06]  /*01d0*/  LDCU.64 UR10, c[0x4][0x8] ;  /* 0x01000100ff0a77ac */ /* 0x000e6c0008000a00 */
[----:B------:R-:W-:Y:S01]  /*01e0*/  DFMA R4, R2, -UR6, RZ ;  /* 0x8000000602047c2b */ /* 0x000fe200080000ff */
[----:B------:R-:W-:Y:S01]  /*01f0*/  UMOV UR6, 0x3b39803f ;  /* 0x3b39803f00067882 */ /* 0x000fe20000000000 */
[----:B------:R-:W-:-:S06]  /*0200*/  UMOV UR7, 0x3c7abc9e ;  /* 0x3c7abc9e00077882 */ /* 0x000fcc0000000000 */
[----:B------:R-:W-:Y:S01]  /*0210*/  DFMA R4, R2, -UR6, R4 ;  /* 0x8000000602047c2b */ /* 0x000fe20008000004 */
[----:B------:R-:W-:Y:S01]  /*0220*/  UMOV UR6, 0x69ce2bdf ;  /* 0x69ce2bdf00067882 */ /* 0x000fe20000000000 */
[----:B------:R-:W-:Y:S01]  /*0230*/  IMAD.MOV.U32 R2, RZ, RZ, -0x35dec16 ;  /* 0xfca213eaff027424 */ /* 0x000fe200078e00ff */
[----:B------:R-:W-:Y:S01]  /*0240*/  UMOV UR7, 0x3e5ade15 ;  /* 0x3e5ade1500077882 */ /* 0x000fe20000000000 */
[----:B------:R-:W-:-:S06]  /*0250*/  IMAD.MOV.U32 R3, RZ, RZ, 0x3e928af3 ;  /* 0x3e928af3ff037424 */ /* 0x000fcc00078e00ff */
[----:B------:R-:W-:Y:S01]  /*0260*/  DFMA R2, R4, UR6, R2 ;  /* 0x0000000604027c2b */ /* 0x000fe20008000002 */
[----:B------:R-:W-:Y:S01]  /*0270*/  UMOV UR6, 0x62401315 ;  /* 0x6240131500067882 */ /* 0x000fe20000000000 */
[----:B------:R-:W-:-:S06]  /*0280*/  UMOV UR7, 0x3ec71dee ;  /* 0x3ec71dee00077882 */ /* 0x000fcc0000000000 */
[----:B------:R-:W-:Y:S01]  /*0290*/  DFMA R2, R4, R2, UR6 ;  /* 0x0000000604027e2b */ /* 0x000fe20008000002 */
        /* <DEDUP_REMOVED lines=19> */
[----:B------:R-:W2:Y:S01]  /*03d0*/  I2F.F64 R2, R0 ;  /* 0x0000000000027312 */ /* 0x000ea20000201c00 */
[----:B------:R-:W-:-:S05]  /*03e0*/  UMOV UR7, 0x3fe00000 ;  /* 0x3fe0000000077882 */ /* 0x000fca0000000000 */
[----:B------:R-:W-:Y:S01]  /*03f0*/  DFMA R6, R4, R6, UR6 ;  /* 0x0000000604067e2b */ /* 0x000fe20008000006 */
[----:B------:R-:W-:Y:S01]  /*0400*/  UMOV UR6, 0x54442d18 ;  /* 0x54442d1800067882 */ /* 0x000fe20000000000 */
[----:B------:R-:W-:-:S06]  /*0410*/  UMOV UR7, 0x401921fb ;  /* 0x401921fb00077882 */ /* 0x000fcc0000000000 */
[----:B------:R-:W-:Y:S02]  /*0420*/  DFMA R6, R4, R6, 1 ;  /* 0x3ff000000406742b */ /* 0x000fe40000000006 */
[----:B--2---:R-:W-:-:S06]  /*0430*/  DMUL R2, R2, UR6 ;  /* 0x0000000602027c28 */ /* 0x004fcc0008000000 */
[----:B------:R-:W-:Y:S02]  /*0440*/  DFMA R4, R4, R6, 1 ;  /* 0x3ff000000404742b */ /* 0x000fe40000000006 */
[----:B01----:R-:W-:-:S11]  /*0450*/  DMUL R6, R2, -0.5 ;  /* 0xbfe0000002067828 */ /* 0x003fd60000000000 */
.L_x_8:
[----:B------:R-:W0:Y:S01]  /*0460*/  LDC.64 R16, c[0x0][0x398] ;  /* 0x0000e600ff107b82 */ /* 0x000e220000000a00 */
[----:B------:R-:W0:Y:S01]  /*0470*/  MUFU.RCP64H R3, UR8 ;  /* 0x0000000800037d08 */ /* 0x000e220008001800 */
[----:B------:R-:W-:Y:S01]  /*0480*/  IMAD.MOV.U32 R2, RZ, RZ, 0x1 ;  /* 0x00000001ff027424 */ /* 0x000fe200078e00ff */
[----:B------:R-:W-:-:S10]  /*0490*/  DADD R18, R8, 1 ;  /* 0x3ff0000008127429 */ /* 0x000fd40000000000 */
[----:B------:R-:W-:Y:S01]  /*04a0*/  FSETP.GEU.AND P1, PT, |R19|, 6.5827683646048100446e-37, PT ;  /* 0x036000001300780b */ /* 0x000fe20003f2e200 */
[----:B0-----:R-:W-:-:S08]  /*04b0*/  DFMA R10, R2, -R16, 1 ;  /* 0x3ff00000020a742b */ /* 0x001fd00000000810 */
[----:B------:R-:W-:-:S08]  /*04c0*/  DFMA R10, R10, R10, R10 ;  /* 0x0000000a0a0a722b */ /* 0x000fd0000000000a */
[----:B------:R-:W-:-:S08]  /*04d0*/  DFMA R10, R2, R10, R2 ;  /* 0x0000000a020a722b */ /* 0x000fd00000000002 */
[----:B------:R-:W-:-:S08]  /*04e0*/  DFMA R2, R10, -R16, 1 ;  /* 0x3ff000000a02742b */ /* 0x000fd00000000810 */
[----:B------:R-:W-:-:S08]  /*04f0*/  DFMA R2, R10, R2, R10 ;  /* 0x000000020a02722b */ /* 0x000fd0000000000a */
[----:B------:R-:W-:-:S08]  /*0500*/  DMUL R10, R18, R2 ;  /* 0x00000002120a7228 */ /* 0x000fd00000000000 */
[----:B------:R-:W-:-:S08]  /*0510*/  DFMA R16, R10, -R16, R18 ;  /* 0x800000100a10722b */ /* 0x000fd00000000012 */
[----:B------:R-:W-:-:S10]  /*0520*/  DFMA R2, R2, R16, R10 ;  /* 0x000000100202722b */ /* 0x000fd4000000000a */
[----:B------:R-:W-:-:S05]  /*0530*/  FFMA R0, RZ, UR8, R3 ;  /* 0x00000008ff007c23 */ /* 0x000fca0008000003 */
[----:B------:R-:W-:-:S13]  /*0540*/  FSETP.GT.AND P0, PT, |R0|, 1.469367938527859385e-39, PT ;  /* 0x001000000000780b */ /* 0x000fda0003f04200 */
[----:B------:R-:W-:Y:S05]  /*0550*/  @P0 BRA P1, `(.L_x_1) ;  /* 0x0000000000100947 */ /* 0x000fea0000800000 */
[----:B------:R-:W-:-:S07]  /*0560*/  MOV R0, 0x580 ;  /* 0x0000058000007802 */ /* 0x000fce0000000f00 */
[----:B------:R-:W-:Y:S05]  /*0570*/  CALL.REL.NOINC `($__internal_0_$__cuda_sm20_div_rn_f64_full) ;  /* 0x0000000800647944 */ /* 0x000fea0003c00000 */
[----:B------:R-:W-:Y:S02]  /*0580*/  IMAD.MOV.U32 R2, RZ, RZ, R20 ;  /* 0x000000ffff027224 */ /* 0x000fe400078e0014 */
[----:B------:R-:W-:-:S07]  /*0590*/  IMAD.MOV.U32 R3, RZ, RZ, R21 ;  /* 0x000000ffff037224 */ /* 0x000fce00078e0015 */
.L_x_1:
[----:B------:R-:W0:Y:S01]  /*05a0*/  LDC R0, c[0x0][0x390] ;  /* 0x0000e400ff007b82 */ /* 0x000e220000000800 */
[----:B------:R-:W1:Y:S07]  /*05b0*/  F2I.F64.TRUNC R3, R2 ;  /* 0x0000000200037311 */ /* 0x000e6e000030d100 */
[----:B------:R-:W2:Y:S01]  /*05c0*/  LDC.64 R18, c[0x0][0x388] ;  /* 0x0000e200ff127b82 */ /* 0x000ea20000000a00 */
[----:B-1----:R-:W-:-:S05]  /*05d0*/  VIADD R11, R3, 0x1 ;  /* 0x00000001030b7836 */ /* 0x002fca0000000000 */
[----:B0-----:R-:W-:Y:S01]  /*05e0*/  ISETP.GE.AND P0, PT, R11, R0, PT ;  /* 0x000000000b00720c */ /* 0x001fe20003f06270 */
[----:B--2---:R-:W-:-:S12]  /*05f0*/  IMAD.WIDE R16, R3, 0x8, R18 ;  /* 0x0000000803107825 */ /* 0x004fd800078e0212 */
[----:B------:R-:W-:-:S04]  /*0600*/  @P0 VIADD R11, R0, 0xffffffff ;  /* 0xffffffff000b0836 */ /* 0x000fc80000000000 */
[----:B------:R-:W-:Y:S02]  /*0610*/  IMAD.WIDE R18, R11, 0x8, R18 ;  /* 0x000000080b127825 */ /* 0x000fe400078e0212 */
[----:B------:R-:W2:Y:S04]  /*0620*/  LDG.E.64 R10, desc[UR4][R16.64] ;  /* 0x00000004100a7981 */ /* 0x000ea8000c1e1b00 */
[----:B------:R-:W2:Y:S01]  /*0630*/  LDG.E.64 R18, desc[UR4][R18.64] ;  /* 0x0000000412127981 */ /* 0x000ea2000c1e1b00 */
[----:B------:R-:W-:Y:S01]  /*0640*/  DMUL R30, R6, R8 ;  /* 0x00000008061e7228 */ /* 0x000fe20000000000 */
[----:B------:R-:W-:Y:S07]  /*0650*/  BSSY.RECONVERGENT B0, `(.L_x_2) ;  /* 0x0000020000007945 */ /* 0x000fee0003800200 */
[----:B------:R-:W-:-:S14]  /*0660*/  DSETP.NEU.AND P0, PT, |R30|, +INF , PT ;  /* 0x7ff000001e00742a */ /* 0x000fdc0003f0d200 */
[----:B------:R-:W-:Y:S01]  /*0670*/  @!P0 DMUL R2, RZ, R30 ;  /* 0x0000001eff028228 */ /* 0x000fe20000000000 */
[----:B------:R-:W-:Y:S01]  /*0680*/  @!P0 IMAD.MOV.U32 R0, RZ, RZ, 0x1 ;  /* 0x00000001ff008424 */ /* 0x000fe200078e00ff */
[----:B--2---:R-:W-:Y:S01]  /*0690*/  DADD R10, R10, R18 ;  /* 0x000000000a0a7229 */ /* 0x004fe20000000012 */
[----:B------:R-:W-:Y:S10]  /*06a0*/  @!P0 BRA `(.L_x_3) ;  /* 0x0000000000688947 */ /* 0x000ff40003800000 */
[----:B------:R-:W-:Y:S01]  /*06b0*/  UMOV UR6, 0x6dc9c883 ;  /* 0x6dc9c88300067882 */ /* 0x000fe20000000000 */
[----:B------:R-:W-:Y:S01]  /*06c0*/  UMOV UR7, 0x3fe45f30 ;  /* 0x3fe45f3000077882 */ /* 0x000fe20000000000 */
[C---:B------:R-:W-:Y:S01]  /*06d0*/  DSETP.GE.AND P0, PT, |R30|.reuse, 2.14748364800000000000e+09, PT ;  /* 0x41e000001e00742a */ /* 0x040fe20003f06200 */
[----:B------:R-:W-:Y:S01]  /*06e0*/  BSSY.RECONVERGENT B1, `(.L_x_4) ;  /* 0x0000015000017945 */ /* 0x000fe20003800200 */
[----:B------:R-:W-:Y:S01]  /*06f0*/  DMUL R16, R30, UR6 ;  /* 0x000000061e107c28 */ /* 0x000fe20008000000 */
[----:B------:R-:W-:Y:S01]  /*0700*/  UMOV UR6, 0x54442d18 ;  /* 0x54442d1800067882 */ /* 0x000fe20000000000 */
[----:B------:R-:W-:-:S04]  /*0710*/  UMOV UR7, 0x3ff921fb ;  /* 0x3ff921fb00077882 */ /* 0x000fc80000000000 */
[----:B------:R-:W0:Y:S08]  /*0720*/  F2I.F64 R0, R16 ;  /* 0x0000001000007311 */ /* 0x000e300000301100 */
[----:B0-----:R-:W0:Y:S02]  /*0730*/  I2F.F64 R2, R0 ;  /* 0x0000000000027312 */ /* 0x001e240000201c00 */
[----:B0-----:R-:W-:Y:S01]  /*0740*/  DFMA R18, R2, -UR6, R30 ;  /* 0x8000000602127c2b */ /* 0x001fe2000800001e */
[----:B------:R-:W-:Y:S01]  /*0750*/  UMOV UR6, 0x33145c00 ;  /* 0x33145c0000067882 */ /* 0x000fe20000000000 */
[----:B------:R-:W-:-:S06]  /*0760*/  UMOV UR7, 0x3c91a626 ;  /* 0x3c91a62600077882 */ /* 0x000fcc0000000000 */
[----:B------:R-:W-:Y:S01]  /*0770*/  DFMA R18, R2, -UR6, R18 ;  /* 0x8000000602127c2b */ /* 0x000fe20008000012 */
[----:B------:R-:W-:Y:S01]  /*0780*/  UMOV UR6, 0x252049c0 ;  /* 0x252049c000067882 */ /* 0x000fe20000000000 */
[----:B------:R-:W-:-:S06]  /*0790*/  UMOV UR7, 0x397b839a ;  /* 0x397b839a00077882 */ /* 0x000fcc0000000000 */
[----:B------:R-:W-:Y:S01]  /*07a0*/  DFMA R2, R2, -UR6, R18 ;  /* 0x8000000602027c2b */ /* 0x000fe20008000012 */
[----:B------:R-:W-:Y:S10]  /*07b0*/  @!P0 BRA `(.L_x_5) ;  /* 0x00000000001c8947 */ /* 0x000ff40003800000 */
[----:B------:R-:W-:Y:S01]  /*07c0*/  IMAD.MOV.U32 R18, RZ, RZ, R30 ;  /* 0x000000ffff127224 */ /* 0x000fe200078e001e */
[----:B------:R-:W-:Y:S01]  /*07d0*/  MOV R0, 0x800 ;  /* 0x0000080000007802 */ /* 0x000fe20000000f00 */
[----:B------:R-:W-:-:S07]  /*07e0*/  IMAD.MOV.U32 R3, RZ, RZ, R31 ;  /* 0x000000ffff037224 */ /* 0x000fce00078e001f */
[----:B------:R-:W-:Y:S05]  /*07f0*/  CALL.REL.NOINC `($_Z12CFT_TrapecioP7double2PKdid$__internal_trig_reduction_slowpathd) ;  /* 0x0000000c00207944 */ /* 0x000fea0003c00000 */
[----:B------:R-:W-:Y:S02]  /*0800*/  IMAD.MOV.U32 R0, RZ, RZ, R16 ;  /* 0x000000ffff007224 */ /* 0x000fe400078e0010 */
[----:B------:R-:W-:Y:S02]  /*0810*/  IMAD.MOV.U32 R2, RZ, RZ, R18 ;  /* 0x000000ffff027224 */ /* 0x000fe400078e0012 */
[----:B------:R-:W-:-:S07]  /*0820*/  IMAD.MOV.U32 R3, RZ, RZ, R19 ;  /* 0x000000ffff037224 */ /* 0x000fce00078e0013 */
.L_x_5:
[----:B------:R-:W-:Y:S05]  /*0830*/  BSYNC.RECONVERGENT B1 ;  /* 0x0000000000017941 */ /* 0x000fea0003800200 */
.L_x_4:
[----:B------:R-:W-:-:S07]  /*0840*/  VIADD R0, R0, 0x1 ;  /* 0x0000000100007836 */ /* 0x000fce0000000000 */
.L_x_3:
[----:B------:R-:W-:Y:S05]  /*0850*/  BSYNC.RECONVERGENT B0 ;  /* 0x0000000000007941 */ /* 0x000fea0003800200 */
.L_x_2:
[----:B------:R-:W-:-:S05]  /*0860*/  IMAD.SHL.U32 R16, R0, 0x40, RZ ;  /* 0x0000004000107824 */ /* 0x000fca00078e00ff */
[----:B------:R-:W-:-:S04]  /*0870*/  LOP3.LUT R16, R16, 0x40, RZ, 0xc0, !PT ;  /* 0x0000004010107812 */ /* 0x000fc800078ec0ff */
[----:B------:R-:W-:-:S05]  /*0880*/  IADD3 R32, P0, PT, R16, UR10, RZ ;  /* 0x0000000a10207c10 */ /* 0x000fca000ff1e0ff */
[----:B------:R-:W-:-:S05]  /*0890*/  IMAD.X R33, RZ, RZ, UR11, P0 ;  /* 0x0000000bff217e24 */ /* 0x000fca00080e06ff */
[----:B------:R-:W2:Y:S04]  /*08a0*/  LDG.E.128.CONSTANT R16, desc[UR4][R32.64] ;  /* 0x0000000420107981 */ /* 0x000ea8000c1e9d00 */
[----:B------:R-:W3:Y:S04]  /*08b0*/  LDG.E.128.CONSTANT R20, desc[UR4][R32.64+0x10] ;  /* 0x0000100420147981 */ /* 0x000ee8000c1e9d00 */
[----:B------:R-:W4:Y:S01]  /*08c0*/  LDG.E.128.CONSTANT R24, desc[UR4][R32.64+0x20] ;  /* 0x0000200420187981 */ /* 0x000f22000c1e9d00 */
[----:B------:R-:W-:Y:S01]  /*08d0*/  LOP3.LUT R28, R0, 0x1, RZ, 0xc0, !PT ;  /* 0x00000001001c7812 */ /* 0x000fe200078ec0ff */
[----:B------:R-:W-:Y:S01]  /*08e0*/  IMAD.MOV.U32 R34, RZ, RZ, 0x20fd8164 ;  /* 0x20fd8164ff227424 */ /* 0x000fe200078e00ff */
[----:B------:R-:W-:Y:S01]  /*08f0*/  DSETP.NEU.AND P1, PT, |R30|, +INF , PT ;  /* 0x7ff000001e00742a */ /* 0x000fe20003f2d200 */
[----:B------:R-:W-:Y:S01]  /*0900*/  BSSY.RECONVERGENT B0, `(.L_x_6) ;  /* 0x000002e000007945 */ /* 0x000fe20003800200 */
[----:B------:R-:W-:Y:S01]  /*0910*/  ISETP.NE.U32.AND P0, PT, R28, 0x1, PT ;  /* 0x000000011c00780c */ /* 0x000fe20003f05070 */
[----:B------:R-:W-:-:S03]  /*0920*/  IMAD.MOV.U32 R28, RZ, RZ, 0x3da8ff83 ;  /* 0x3da8ff83ff1c7424 */ /* 0x000fc600078e00ff */
[----:B------:R-:W-:Y:S02]  /*0930*/  FSEL R34, R34, -8.06006814911005101289e+34, !P0 ;  /* 0xf9785eba22227808 */ /* 0x000fe40004000000 */
[----:B------:R-:W-:Y:S01]  /*0940*/  FSEL R35, -R28, 0.11223486810922622681, !P0 ;  /* 0x3de5db651c237808 */ /* 0x000fe20004000100 */
[----:B------:R-:W-:-:S08]  /*0950*/  DMUL R28, R2, R2 ;  /* 0x00000002021c7228 */ /* 0x000fd00000000000 */
[----:B--2---:R-:W-:-:S08]  /*0960*/  DFMA R16, R28, R34, R16 ;  /* 0x000000221c10722b */ /* 0x004fd00000000010 */
[----:B------:R-:W-:-:S08]  /*0970*/  DFMA R16, R28, R16, R18 ;  /* 0x000000101c10722b */ /* 0x000fd00000000012 */
[----:B---3--:R-:W-:-:S08]  /*0980*/  DFMA R16, R28, R16, R20 ;  /* 0x000000101c10722b */ /* 0x008fd00000000014 */
[----:B------:R-:W-:-:S08]  /*0990*/  DFMA R16, R28, R16, R22 ;  /* 0x000000101c10722b */ /* 0x000fd00000000016 */
[----:B----4-:R-:W-:-:S08]  /*09a0*/  DFMA R16, R28, R16, R24 ;  /* 0x000000101c10722b */ /* 0x010fd00000000018 */
[----:B------:R-:W-:-:S08]  /*09b0*/  DFMA R16, R28, R16, R26 ;  /* 0x000000101c10722b */ /* 0x000fd0000000001a */
[----:B------:R-:W-:Y:S02]  /*09c0*/  DFMA R2, R16, R2, R2 ;  /* 0x000000021002722b */ /* 0x000fe40000000002 */
[----:B------:R-:W-:-:S10]  /*09d0*/  DFMA R16, R28, R16, 1 ;  /* 0x3ff000001c10742b */ /* 0x000fd40000000010 */
[----:B------:R-:W-:Y:S02]  /*09e0*/  FSEL R18, R16, R2, !P0 ;  /* 0x0000000210127208 */ /* 0x000fe40004000000 */
[----:B------:R-:W-:Y:S01]  /*09f0*/  FSEL R19, R17, R3, !P0 ;  /* 0x0000000311137208 */ /* 0x000fe20004000000 */
[----:B------:R-:W-:Y:S01]  /*0a00*/  @!P1 DMUL R2, RZ, R30 ;  /* 0x0000001eff029228 */ /* 0x000fe20000000000 */
[----:B------:R-:W-:Y:S01]  /*0a10*/  LOP3.LUT P0, RZ, R0, 0x2, RZ, 0xc0, !PT ;  /* 0x0000000200ff7812 */ /* 0x000fe2000780c0ff */
[----:B------:R-:W-:-:S03]  /*0a20*/  @!P1 IMAD.MOV.U32 R0, RZ, RZ, RZ ;  /* 0x000000ffff009224 */ /* 0x000fc600078e00ff */
[----:B------:R-:W-:-:S10]  /*0a30*/  DADD R16, RZ, -R18 ;  /* 0x00000000ff107229 */ /* 0x000fd40000000812 */
[----:B------:R-:W-:Y:S02]  /*0a40*/  FSEL R28, R18, R16, !P0 ;  /* 0x00000010121c7208 */ /* 0x000fe40004000000 */
[----:B------:R-:W-:Y:S01]  /*0a50*/  FSEL R29, R19, R17, !P0 ;  /* 0x00000011131d7208 */ /* 0x000fe20004000000 */
[----:B------:R-:W-:Y:S06]  /*0a60*/  @!P1 BRA `(.L_x_7) ;  /* 0x00000000005c9947 */ /* 0x000fec0003800000 */
[----:B------:R-:W-:Y:S01]  /*0a70*/  UMOV UR6, 0x6dc9c883 ;  /* 0x6dc9c88300067882 */ /* 0x000fe20000000000 */
[----:B------:R-:W-:Y:S01]  /*0a80*/  UMOV UR7, 0x3fe45f30 ;  /* 0x3fe45f3000077882 */ /* 0x000fe20000000000 */
[C---:B------:R-:W-:Y:S02]  /*0a90*/  DSETP.GE.AND P0, PT, |R30|.reuse, 2.14748364800000000000e+09, PT ;  /* 0x41e000001e00742a */ /* 0x040fe40003f06200 */
        /* <DEDUP_REMOVED lines=20> */
.L_x_7:
[----:B------:R-:W-:Y:S05]  /*0be0*/  BSYNC.RECONVERGENT B0 ;  /* 0x0000000000007941 */ /* 0x000fea0003800200 */
.L_x_6:
        /* <DEDUP_REMOVED lines=9> */
[----:B------:R-:W-:-:S02]  /*0c80*/  DMUL R10, R10, 0.5 ;  /* 0x3fe000000a0a7828 */ /* 0x000fc40000000000 */
[----:B------:R-:W-:Y:S01]  /*0c90*/  ISETP.NE.U32.AND P0, PT, R30, 0x1, PT ;  /* 0x000000011e00780c */ /* 0x000fe20003f05070 */
[----:B------:R-:W-:Y:S01]  /*0ca0*/  IMAD.MOV.U32 R30, RZ, RZ, 0x3da8ff83 ;  /* 0x3da8ff83ff1e7424 */ /* 0x000fe200078e00ff */
[----:B------:R-:W-:Y:S02]  /*0cb0*/  DMUL R28, R4, R28 ;  /* 0x0000001c041c7228 */ /* 0x000fe40000000000 */
        /* <DEDUP_REMOVED lines=12> */
[----:B------:R-:W-:Y:S02]  /*0d80*/  FSEL R19, R17, R3, !P0 ;  /* 0x0000000311137208 */ /* 0x000fe40004000000 */
[----:B------:R-:W0:Y:S01]  /*0d90*/  LDC.64 R2, c[0x0][0x398] ;  /* 0x0000e600ff027b82 */ /* 0x000e220000000a00 */
[----:B------:R-:W-:-:S03]  /*0da0*/  LOP3.LUT P0, RZ, R0, 0x2, RZ, 0xc0, !PT ;  /* 0x0000000200ff7812 */ /* 0x000fc6000780c0ff */
[----:B------:R-:W-:-:S10]  /*0db0*/  DADD R16, RZ, -R18 ;  /* 0x00000000ff107229 */ /* 0x000fd40000000812 */
[----:B------:R-:W-:Y:S02]  /*0dc0*/  FSEL R16, R18, R16, !P0 ;  /* 0x0000001012107208 */ /* 0x000fe40004000000 */
[----:B------:R-:W-:-:S06]  /*0dd0*/  FSEL R17, R19, R17, !P0 ;  /* 0x0000001113117208 */ /* 0x000fcc0004000000 */
[----:B------:R-:W-:Y:S02]  /*0de0*/  DMUL R16, R4, R16 ;  /* 0x0000001004107228 */ /* 0x000fe40000000000 */
[----:B0-----:R-:W-:Y:S02]  /*0df0*/  DADD R8, R8, R2 ;  /* 0x0000000008087229 */ /* 0x001fe40000000002 */
[----:B------:R-:W-:-:S04]  /*0e00*/  DADD R20, -R2, 1 ;  /* 0x3ff0000002147429 */ /* 0x000fc80000000100 */
[-C--:B------:R-:W-:Y:S02]  /*0e10*/  DMUL R18, RZ, R16.reuse ;  /* 0x00000010ff127228 */ /* 0x080fe40000000000 */
[----:B------:R-:W-:Y:S02]  /*0e20*/  DMUL R16, R10, R16 ;  /* 0x000000100a107228 */ /* 0x000fe40000000000 */
[----:B------:R-:W-:-:S04]  /*0e30*/  DSETP.GEU.AND P0, PT, R8, R20, PT ;  /* 0x000000140800722a */ /* 0x000fc80003f0e000 */
[----:B------:R-:W-:Y:S02]  /*0e40*/  DFMA R18, R28, R10, -R18 ;  /* 0x0000000a1c12722b */ /* 0x000fe40000000812 */
[----:B------:R-:W-:-:S06]  /*0e50*/  DFMA R16, RZ, R28, R16 ;  /* 0x0000001cff10722b */ /* 0x000fcc0000000010 */
[-C--:B------:R-:W-:Y:S02]  /*0e60*/  DFMA R12, R18, R2.reuse, R12 ;  /* 0x00000002120c722b */ /* 0x080fe4000000000c */
[----:B------:R-:W-:Y:S01]  /*0e70*/  DFMA R14, R16, R2, R14 ;  /* 0x00000002100e722b */ /* 0x000fe2000000000e */
[----:B------:R-:W-:Y:S10]  /*0e80*/  @!P0 BRA `(.L_x_8) ;  /* 0xfffffff400748947 */ /* 0x000ff4000383ffff */
.L_x_0:
[----:B------:R-:W0:Y:S01]  /*0e90*/  S2R R0, SR_TID.X ;  /* 0x0000000000007919 */ /* 0x000e220000002100 */
[----:B------:R-:W0:Y:S08]  /*0ea0*/  S2UR UR6, SR_CTAID.X ;  /* 0x00000000000679c3 */ /* 0x000e300000002500 */
[----:B------:R-:W0:Y:S08]  /*0eb0*/  LDC R5, c[0x0][0x360] ;  /* 0x0000d800ff057b82 */ /* 0x000e300000000800 */
[----:B------:R-:W1:Y:S01]  /*0ec0*/  LDC.64 R2, c[0x0][0x380] ;  /* 0x0000e000ff027b82 */ /* 0x000e620000000a00 */
[----:B0-----:R-:W-:-:S04]  /*0ed0*/  IMAD R5, R5, UR6, R0 ;  /* 0x0000000605057c24 */ /* 0x001fc8000f8e0200 */
[----:B-1----:R-:W-:-:S05]  /*0ee0*/  IMAD.WIDE R2, R5, 0x10, R2 ;  /* 0x0000001005027825 */ /* 0x002fca00078e0202 */
[----:B------:R-:W-:Y:S01]  /*0ef0*/  STG.E.128 desc[UR4][R2.64], R12 ;  /* 0x0000000c02007986 */ /* 0x000fe2000c101d04 */
[----:B------:R-:W-:Y:S05]  /*0f00*/  EXIT ;  /* 0x000000000000794d */ /* 0x000fea0003800000 */
        .weak           $__internal_0_$__cuda_sm20_div_rn_f64_full
        .type           $__internal_0_$__cuda_sm20_div_rn_f64_full,@function
        .size           $__internal_0_$__cuda_sm20_div_rn_f64_full,($_Z12CFT_TrapecioP7double2PKdid$__internal_trig_reduction_slowpathd - $__internal_0_$__cuda_sm20_div_rn_f64_full)
$__internal_0_$__cuda_sm20_div_rn_f64_full:
[----:B------:R-:W0:Y:S01]  /*0f10*/  LDC.64 R2, c[0x0][0x398] ;  /* 0x0000e600ff027b82 */ /* 0x000e220000000a00 */
[C---:B------:R-:W-:Y:S01]  /*0f20*/  FSETP.GEU.AND P2, PT, |R19|.reuse, 1.469367938527859385e-39, PT ;  /* 0x001000001300780b */ /* 0x040fe20003f4e200 */
[----:B------:R-:W-:Y:S01]  /*0f30*/  IMAD.MOV.U32 R24, RZ, RZ, 0x1ca00000 ;  /* 0x1ca00000ff187424 */ /* 0x000fe200078e00ff */
[----:B------:R-:W-:Y:S02]  /*0f40*/  LOP3.LUT R20, R19, 0x7ff00000, RZ, 0xc0, !PT ;  /* 0x7ff0000013147812 */ /* 0x000fe400078ec0ff */
[C---:B0-----:R-:W-:Y:S02]  /*0f50*/  FSETP.GEU.AND P0, PT, |R3|.reuse, 1.469367938527859385e-39, PT ;  /* 0x001000000300780b */ /* 0x041fe40003f0e200 */
[C---:B------:R-:W-:Y:S02]  /*0f60*/  LOP3.LUT R10, R3.reuse, 0x800fffff, RZ, 0xc0, !PT ;  /* 0x800fffff030a7812 */ /* 0x040fe400078ec0ff */
[----:B------:R-:W-:Y:S02]  /*0f70*/  LOP3.LUT R21, R3, 0x7ff00000, RZ, 0xc0, !PT ;  /* 0x7ff0000003157812 */ /* 0x000fe400078ec0ff */
[----:B------:R-:W-:Y:S01]  /*0f80*/  LOP3.LUT R11, R10, 0x3ff00000, RZ, 0xfc, !PT ;  /* 0x3ff000000a0b7812 */ /* 0x000fe200078efcff */
[----:B------:R-:W-:Y:S01]  /*0f90*/  IMAD.MOV.U32 R10, RZ, RZ, R2 ;  /* 0x000000ffff0a7224 */ /* 0x000fe200078e0002 */
[----:B------:R-:W-:Y:S01]  /*0fa0*/  ISETP.GE.U32.AND P1, PT, R20, R21, PT ;  /* 0x000000151400720c */ /* 0x000fe20003f26070 */
[----:B------:R-:W-:-:S04]  /*0fb0*/  IMAD.MOV.U32 R31, RZ, RZ, R21 ;  /* 0x000000ffff1f7224 */ /* 0x000fc800078e0015 */
[----:B------:R-:W0:Y:S02]  /*0fc0*/  @!P0 LDC.64 R16, c[0x0][0x398] ;  /* 0x0000e600ff108b82 */ /* 0x000e240000000a00 */
[----:B0-----:R-:W-:Y:S01]  /*0fd0*/  @!P0 DMUL R10, R16, 8.98846567431157953865e+307 ;  /* 0x7fe00000100a8828 */ /* 0x001fe20000000000 */
[----:B------:R-:W-:-:S05]  /*0fe0*/  IMAD.MOV.U32 R16, RZ, RZ, 0x1 ;  /* 0x00000001ff107424 */ /* 0x000fca00078e00ff */
[----:B------:R-:W0:Y:S04]  /*0ff0*/  MUFU.RCP64H R17, R11 ;  /* 0x0000000b00117308 */ /* 0x000e280000001800 */
[----:B------:R-:W-:-:S05]  /*1000*/  @!P0 LOP3.LUT R31, R11, 0x7ff00000, RZ, 0xc0, !PT ;  /* 0x7ff000000b1f8812 */ /* 0x000fca00078ec0ff */
[----:B------:R-:W-:Y:S01]  /*1010*/  VIADD R32, R31, 0xffffffff ;  /* 0xffffffff1f207836 */ /* 0x000fe20000000000 */
[----:B0-----:R-:W-:-:S08]  /*1020*/  DFMA R22, R16, -R10, 1 ;  /* 0x3ff000001016742b */ /* 0x001fd0000000080a */
[----:B------:R-:W-:-:S08]  /*1030*/  DFMA R22, R22, R22, R22 ;  /* 0x000000161616722b */ /* 0x000fd00000000016 */
[----:B------:R-:W-:Y:S01]  /*1040*/  DFMA R26, R16, R22, R16 ;  /* 0x00000016101a722b */ /* 0x000fe20000000010 */
[----:B------:R-:W-:Y:S01]  /*1050*/  SEL R23, R24, 0x63400000, !P1 ;  /* 0x6340000018177807 */ /* 0x000fe20004800000 */
[----:B------:R-:W-:Y:S02]  /*1060*/  IMAD.MOV.U32 R16, RZ, RZ, R18 ;  /* 0x000000ffff107224 */ /* 0x000fe400078e0012 */
[----:B------:R-:W-:Y:S01]  /*1070*/  IMAD.MOV.U32 R22, RZ, RZ, R20 ;  /* 0x000000ffff167224 */ /* 0x000fe200078e0014 */
[C-C-:B------:R-:W-:Y:S02]  /*1080*/  @!P2 LOP3.LUT R24, R23.reuse, 0x80000000, R19.reuse, 0xf8, !PT ;  /* 0x800000001718a812 */ /* 0x140fe400078ef813 */
[----:B------:R-:W-:Y:S01]  /*1090*/  LOP3.LUT R17, R23, 0x800fffff, R19, 0xf8, !PT ;  /* 0x800fffff17117812 */ /* 0x000fe200078ef813 */
[----:B------:R-:W-:Y:S01]  /*10a0*/  DFMA R28, R26, -R10, 1 ;  /* 0x3ff000001a1c742b */ /* 0x000fe2000000080a */
[----:B------:R-:W-:Y:S01]  /*10b0*/  @!P2 LOP3.LUT R25, R24, 0x100000, RZ, 0xfc, !PT ;  /* 0x001000001819a812 */ /* 0x000fe200078efcff */
[----:B------:R-:W-:-:S06]  /*10c0*/  @!P2 IMAD.MOV.U32 R24, RZ, RZ, RZ ;  /* 0x000000ffff18a224 */ /* 0x000fcc00078e00ff */
[----:B------:R-:W-:Y:S02]  /*10d0*/  @!P2 DFMA R16, R16, 2, -R24 ;  /* 0x400000001010a82b */ /* 0x000fe40000000818 */
[----:B------:R-:W-:-:S08]  /*10e0*/  DFMA R24, R26, R28, R26 ;  /* 0x0000001c1a18722b */ /* 0x000fd0000000001a */
[----:B------:R-:W-:Y:S01]  /*10f0*/  @!P2 LOP3.LUT R22, R17, 0x7ff00000, RZ, 0xc0, !PT ;  /* 0x7ff000001116a812 */ /* 0x000fe200078ec0ff */
[----:B------:R-:W-:-:S04]  /*1100*/  DMUL R26, R24, R16 ;  /* 0x00000010181a7228 */ /* 0x000fc80000000000 */
[----:B------:R-:W-:-:S04]  /*1110*/  VIADD R30, R22, 0xffffffff ;  /* 0xffffffff161e7836 */ /* 0x000fc80000000000 */
[----:B------:R-:W-:Y:S01]  /*1120*/  DFMA R28, R26, -R10, R16 ;  /* 0x8000000a1a1c722b */ /* 0x000fe20000000010 */
[----:B------:R-:W-:-:S04]  /*1130*/  ISETP.GT.U32.AND P0, PT, R30, 0x7feffffe, PT ;  /* 0x7feffffe1e00780c */ /* 0x000fc80003f04070 */
[----:B------:R-:W-:-:S03]  /*1140*/  ISETP.GT.U32.OR P0, PT, R32, 0x7feffffe, P0 ;  /* 0x7feffffe2000780c */ /* 0x000fc60000704470 */
[----:B------:R-:W-:-:S10]  /*1150*/  DFMA R24, R24, R28, R26 ;  /* 0x0000001c1818722b */ /* 0x000fd4000000001a */
[----:B------:R-:W-:Y:S05]  /*1160*/  @P0 BRA `(.L_x_9) ;  /* 0x0000000000600947 */ /* 0x000fea0003800000 */
[----:B------:R-:W-:Y:S01]  /*1170*/  VIADDMNMX R20, R20, -R21, 0xb9600000, !PT ;  /* 0xb960000014147446 */ /* 0x000fe20007800915 */
[----:B------:R-:W-:-:S03]  /*1180*/  IMAD.MOV.U32 R18, RZ, RZ, RZ ;  /* 0x000000ffff127224 */ /* 0x000fc600078e00ff */
[----:B------:R-:W-:-:S05]  /*1190*/  VIMNMX R20, PT, PT, R20, 0x46a00000, PT ;  /* 0x46a0000014147848 */ /* 0x000fca0003fe0100 */
[----:B------:R-:W-:-:S04]  /*11a0*/  IMAD.IADD R23, R20, 0x1, -R23 ;  /* 0x0000000114177824 */ /* 0x000fc800078e0a17 */
[----:B------:R-:W-:-:S06]  /*11b0*/  VIADD R19, R23, 0x7fe00000 ;  /* 0x7fe0000017137836 */ /* 0x000fcc0000000000 */
[----:B------:R-:W-:-:S10]  /*11c0*/  DMUL R20, R24, R18 ;  /* 0x0000001218147228 */ /* 0x000fd40000000000 */
[----:B------:R-:W-:-:S13]  /*11d0*/  FSETP.GTU.AND P0, PT, |R21|, 1.469367938527859385e-39, PT ;  /* 0x001000001500780b */ /* 0x000fda0003f0c200 */
[----:B------:R-:W-:Y:S05]  /*11e0*/  @P0 BRA `(.L_x_10) ;  /* 0x0000000000980947 */ /* 0x000fea0003800000 */
[----:B------:R-:W-:Y:S01]  /*11f0*/  DFMA R10, R24, -R10, R16 ;  /* 0x8000000a180a722b */ /* 0x000fe20000000010 */
[----:B------:R-:W-:-:S09]  /*1200*/  IMAD.MOV.U32 R18, RZ, RZ, RZ ;  /* 0x000000ffff127224 */ /* 0x000fd200078e00ff */
[C---:B------:R-:W-:Y:S02]  /*1210*/  FSETP.NEU.AND P0, PT, R11.reuse, RZ, PT ;  /* 0x000000ff0b00720b */ /* 0x040fe40003f0d000 */
[----:B------:R-:W-:-:S04]  /*1220*/  LOP3.LUT R17, R11, 0x80000000, R3, 0x48, !PT ;  /* 0x800000000b117812 */ /* 0x000fc800078e4803 */
[----:B------:R-:W-:-:S07]  /*1230*/  LOP3.LUT R19, R17, R19, RZ, 0xfc, !PT ;  /* 0x0000001311137212 */ /* 0x000fce00078efcff */
[----:B------:R-:W-:Y:S05]  /*1240*/  @!P0 BRA `(.L_x_10) ;  /* 0x0000000000808947 */ /* 0x000fea0003800000 */
[----:B------:R-:W-:Y:S01]  /*1250*/  IMAD.MOV R3, RZ, RZ, -R23 ;  /* 0x000000ffff037224 */ /* 0x000fe200078e0a17 */
[----:B------:R-:W-:Y:S01]  /*1260*/  DMUL.RP R18, R24, R18 ;  /* 0x0000001218127228 */ /* 0x000fe20000008000 */
[----:B------:R-:W-:-:S06]  /*1270*/  IMAD.MOV.U32 R2, RZ, RZ, RZ ;  /* 0x000000ffff027224 */ /* 0x000fcc00078e00ff */
[----:B------:R-:W-:-:S03]  /*1280*/  DFMA R2, R20, -R2, R24 ;  /* 0x800000021402722b */ /* 0x000fc60000000018 */
[----:B------:R-:W-:-:S03]  /*1290*/  LOP3.LUT R17, R19, R17, RZ, 0x3c, !PT ;  /* 0x0000001113117212 */ /* 0x000fc600078e3cff */
[----:B------:R-:W-:-:S04]  /*12a0*/  IADD3 R2, PT, PT, -R23, -0x43300000, RZ ;  /* 0xbcd0000017027810 */ /* 0x000fc80007ffe1ff */
[----:B------:R-:W-:-:S04]  /*12b0*/  FSETP.NEU.AND P0, PT, |R3|, R2, PT ;  /* 0x000000020300720b */ /* 0x000fc80003f0d200 */
[----:B------:R-:W-:Y:S02]  /*12c0*/  FSEL R20, R18, R20, !P0 ;  /* 0x0000001412147208 */ /* 0x000fe40004000000 */
[----:B------:R-:W-:Y:S01]  /*12d0*/  FSEL R21, R17, R21, !P0 ;  /* 0x0000001511157208 */ /* 0x000fe20004000000 */
[----:B------:R-:W-:Y:S06]  /*12e0*/  BRA `(.L_x_10) ;  /* 0x0000000000587947 */ /* 0x000fec0003800000 */
.L_x_9:
[----:B------:R-:W-:-:S14]  /*12f0*/  DSETP.NAN.AND P0, PT, R18, R18, PT ;  /* 0x000000121200722a */ /* 0x000fdc0003f08000 */
[----:B------:R-:W-:Y:S05]  /*1300*/  @P0 BRA `(.L_x_11) ;  /* 0x0000000000480947 */ /* 0x000fea0003800000 */
[----:B------:R-:W0:Y:S02]  /*1310*/  LDC.64 R10, c[0x0][0x398] ;  /* 0x0000e600ff0a7b82 */ /* 0x000e240000000a00 */
[----:B0-----:R-:W-:-:S14]  /*1320*/  DSETP.NAN.AND P0, PT, R10, R10, PT ;  /* 0x0000000a0a00722a */ /* 0x001fdc0003f08000 */
[----:B------:R-:W-:Y:S05]  /*1330*/  @P0 BRA `(.L_x_12) ;  /* 0x0000000000300947 */ /* 0x000fea0003800000 */
[----:B------:R-:W-:Y:S01]  /*1340*/  ISETP.NE.AND P0, PT, R22, R31, PT ;  /* 0x0000001f1600720c */ /* 0x000fe20003f05270 */
[----:B------:R-:W-:Y:S02]  /*1350*/  IMAD.MOV.U32 R20, RZ, RZ, 0x0 ;  /* 0x00000000ff147424 */ /* 0x000fe400078e00ff */
[----:B------:R-:W-:-:S10]  /*1360*/  IMAD.MOV.U32 R21, RZ, RZ, -0x80000 ;  /* 0xfff80000ff157424 */ /* 0x000fd400078e00ff */
[----:B------:R-:W-:Y:S05]  /*1370*/  @!P0 BRA `(.L_x_10) ;  /* 0x0000000000348947 */ /* 0x000fea0003800000 */
[----:B------:R-:W-:Y:S02]  /*1380*/  ISETP.NE.AND P0, PT, R22, 0x7ff00000, PT ;  /* 0x7ff000001600780c */ /* 0x000fe40003f05270 */
[----:B------:R-:W-:Y:S02]  /*1390*/  LOP3.LUT R21, R19, 0x80000000, R3, 0x48, !PT ;  /* 0x8000000013157812 */ /* 0x000fe400078e4803 */
[----:B------:R-:W-:-:S13]  /*13a0*/  ISETP.EQ.OR P0, PT, R31, RZ, !P0 ;  /* 0x000000ff1f00720c */ /* 0x000fda0004702670 */
[----:B------:R-:W-:Y:S01]  /*13b0*/  @P0 LOP3.LUT R2, R21, 0x7ff00000, RZ, 0xfc, !PT ;  /* 0x7ff0000015020812 */ /* 0x000fe200078efcff */
[----:B------:R-:W-:Y:S02]  /*13c0*/  @!P0 IMAD.MOV.U32 R20, RZ, RZ, RZ ;  /* 0x000000ffff148224 */ /* 0x000fe400078e00ff */
[----:B------:R-:W-:Y:S02]  /*13d0*/  @P0 IMAD.MOV.U32 R20, RZ, RZ, RZ ;  /* 0x000000ffff140224 */ /* 0x000fe400078e00ff */
[----:B------:R-:W-:Y:S01]  /*13e0*/  @P0 IMAD.MOV.U32 R21, RZ, RZ, R2 ;  /* 0x000000ffff150224 */ /* 0x000fe200078e0002 */
[----:B------:R-:W-:Y:S06]  /*13f0*/  BRA `(.L_x_10) ;  /* 0x0000000000147947 */ /* 0x000fec0003800000 */
.L_x_12:
[----:B------:R-:W-:Y:S01]  /*1400*/  LOP3.LUT R21, R3, 0x80000, RZ, 0xfc, !PT ;  /* 0x0008000003157812 */ /* 0x000fe200078efcff */
[----:B------:R-:W-:Y:S01]  /*1410*/  IMAD.MOV.U32 R20, RZ, RZ, R2 ;  /* 0x000000ffff147224 */ /* 0x000fe200078e0002 */
[----:B------:R-:W-:Y:S06]  /*1420*/  BRA `(.L_x_10) ;  /* 0x0000000000087947 */ /* 0x000fec0003800000 */
.L_x_11:
[----:B------:R-:W-:Y:S01]  /*1430*/  LOP3.LUT R21, R19, 0x80000, RZ, 0xfc, !PT ;  /* 0x0008000013157812 */ /* 0x000fe200078efcff */
[----:B------:R-:W-:-:S07]  /*1440*/  IMAD.MOV.U32 R20, RZ, RZ, R18 ;  /* 0x000000ffff147224 */ /* 0x000fce00078e0012 */
.L_x_10:
[----:B------:R-:W-:Y:S02]  /*1450*/  IMAD.MOV.U32 R2, RZ, RZ, R0 ;  /* 0x000000ffff027224 */ /* 0x000fe400078e0000 */
[----:B------:R-:W-:-:S04]  /*1460*/  IMAD.MOV.U32 R3, RZ, RZ, 0x0 ;  /* 0x00000000ff037424 */ /* 0x000fc800078e00ff */
[----:B------:R-:W-:Y:S05]  /*1470*/  RET.REL.NODEC R2 `(_Z12CFT_TrapecioP7double2PKdid) ;  /* 0xffffffe802e07950 */ /* 0x000fea0003c3ffff */
        .type           $_Z12CFT_TrapecioP7double2PKdid$__internal_trig_reduction_slowpathd,@function
        .size           $_Z12CFT_TrapecioP7double2PKdid$__internal_trig_reduction_slowpathd,(.L_x_105 - $_Z12CFT_TrapecioP7double2PKdid$__internal_trig_reduction_slowpathd)
$_Z12CFT_TrapecioP7double2PKdid$__internal_trig_reduction_slowpathd:
[--C-:B------:R-:W-:Y:S01]  /*1480*/  SHF.R.U32.HI R2, RZ, 0x14, R3.reuse ;  /* 0x00000014ff027819 */ /* 0x100fe20000011603 */
[----:B------:R-:W-:Y:S02]  /*1490*/  IMAD.MOV.U32 R19, RZ, RZ, R3 ;  /* 0x000000ffff137224 */ /* 0x000fe400078e0003 */
[----:B------:R-:W-:Y:S01]  /*14a0*/  IMAD.MOV.U32 R16, RZ, RZ, RZ ;  /* 0x000000ffff107224 */ /* 0x000fe200078e00ff */
[----:B------:R-:W-:-:S04]  /*14b0*/  LOP3.LUT R17, R2, 0x7ff, RZ, 0xc0, !PT ;  /* 0x000007ff02117812 */ /* 0x000fc800078ec0ff */
[----:B------:R-:W-:-:S13]  /*14c0*/  ISETP.NE.AND P0, PT, R17, 0x7ff, PT ;  /* 0x000007ff1100780c */ /* 0x000fda0003f05270 */
[----:B------:R-:W-:Y:S05]  /*14d0*/  @!P0 BRA `(.L_x_13) ;  /* 0x0000000800488947 */ /* 0x000fea0003800000 */
[----:B------:R-:W-:Y:S01]  /*14e0*/  VIADD R17, R17, 0xfffffc00 ;  /* 0xfffffc0011117836 */ /* 0x000fe20000000000 */
[----:B------:R-:W-:Y:S01]  /*14f0*/  BSSY.RECONVERGENT B2, `(.L_x_14) ;  /* 0x000002f000027945 */ /* 0x000fe20003800200 */
[----:B------:R-:W-:-:S03]  /*1500*/  CS2R R22, SRZ ;  /* 0x0000000000167805 */ /* 0x000fc6000001ff00 */
[----:B------:R-:W-:Y:S02]  /*1510*/  SHF.R.U32.HI R16, RZ, 0x6, R17 ;  /* 0x00000006ff107819 */ /* 0x000fe40000011611 */
[----:B------:R-:W-:Y:S02]  /*1520*/  ISETP.GE.U32.AND P0, PT, R17, 0x80, PT ;  /* 0x000000801100780c */ /* 0x000fe40003f06070 */
[C---:B------:R-:W-:Y:S02]  /*1530*/  IADD3 R17, PT, PT, -R16.reuse, 0x13, RZ ;  /* 0x0000001310117810 */ /* 0x040fe40007ffe1ff */
[----:B------:R-:W-:Y:S02]  /*1540*/  IADD3 R33, PT, PT, -R16, 0xf, RZ ;  /* 0x0000000f10217810 */ /* 0x000fe40007ffe1ff */
[----:B------:R-:W-:-:S04]  /*1550*/  SEL R17, R17, 0x12, P0 ;  /* 0x0000001211117807 */ /* 0x000fc80000000000 */
[----:B------:R-:W-:-:S13]  /*1560*/  ISETP.GE.AND P0, PT, R33, R17, PT ;  /* 0x000000112100720c */ /* 0x000fda0003f06270 */
[----:B------:R-:W-:Y:S05]  /*1570*/  @P0 BRA `(.L_x_15) ;  /* 0x0000000000980947 */ /* 0x000fea0003800000 */
[----:B------:R-:W0:Y:S01]  /*1580*/  LDC.64 R20, c[0x0][0x358] ;  /* 0x0000d600ff147b82 */ /* 0x000e220000000a00 */
[C---:B------:R-:W-:Y:S01]  /*1590*/  SHF.L.U64.HI R24, R18.reuse, 0xb, R19 ;  /* 0x0000000b12187819 */ /* 0x040fe20000010213 */
[----:B------:R-:W-:Y:S01]  /*15a0*/  BSSY.RECONVERGENT B3, `(.L_x_16) ;  /* 0x0000022000037945 */ /* 0x000fe20003800200 */
[----:B------:R-:W-:Y:S01]  /*15b0*/  IMAD.SHL.U32 R19, R18, 0x800, RZ ;  /* 0x0000080012137824 */ /* 0x000fe200078e00ff */
[----:B------:R-:W-:Y:S01]  /*15c0*/  IADD3 R27, PT, PT, RZ, -R16, -R17 ;  /* 0x80000010ff1b7210 */ /* 0x000fe20007ffe811 */
[----:B------:R-:W-:Y:S01]  /*15d0*/  IMAD.MOV.U32 R26, RZ, RZ, RZ ;  /* 0x000000ffff1a7224 */ /* 0x000fe200078e00ff */
[----:B------:R-:W-:Y:S02]  /*15e0*/  CS2R R22, SRZ ;  /* 0x0000000000167805 */ /* 0x000fe4000001ff00 */
[----:B------:R-:W-:-:S07]  /*15f0*/  LOP3.LUT R18, R24, 0x80000000, RZ, 0xfc, !PT ;  /* 0x8000000018127812 */ /* 0x000fce00078efcff */
.L_x_17:
[----:B------:R-:W1:Y:S01]  /*1600*/  LDC.64 R24, c[0x4][RZ] ;  /* 0x01000000ff187b82 */ /* 0x000e620000000a00 */
[----:B0-----:R-:W-:Y:S02]  /*1610*/  R2UR UR6, R20 ;  /* 0x00000000140672ca */ /* 0x001fe400000e0000 */
[----:B------:R-:W-:Y:S01]  /*1620*/  R2UR UR7, R21 ;  /* 0x00000000150772ca */ /* 0x000fe200000e0000 */
[----:B-1----:R-:W-:-:S12]  /*1630*/  IMAD.WIDE R24, R33, 0x8, R24 ;  /* 0x0000000821187825 */ /* 0x002fd800078e0218 */
[----:B------:R-:W2:Y:S01]  /*1640*/  LDG.E.64.CONSTANT R24, desc[UR6][R24.64] ;  /* 0x0000000618187981 */ /* 0x000ea2000c1e9b00 */
[----:B------:R-:W-:Y:S02]  /*1650*/  VIADD R27, R27, 0x1 ;  /* 0x000000011b1b7836 */ /* 0x000fe40000000000 */
[----:B------:R-:W-:Y:S02]  /*1660*/  VIADD R33, R33, 0x1 ;  /* 0x0000000121217836 */ /* 0x000fe40000000000 */
[----:B--2---:R-:W-:-:S04]  /*1670*/  IMAD.WIDE.U32 R22, P2, R24, R19, R22 ;  /* 0x0000001318167225 */ /* 0x004fc80007840016 */
[----:B------:R-:W-:Y:S02]  /*1680*/  IMAD R35, R24, R18, RZ ;  /* 0x0000001218237224 */ /* 0x000fe400078e02ff */
[CC--:B------:R-:W-:Y:S02]  /*1690*/  IMAD R32, R25.reuse, R19.reuse, RZ ;  /* 0x0000001319207224 */ /* 0x0c0fe400078e02ff */
[----:B------:R-:W-:Y:S01]  /*16a0*/  IMAD.HI.U32 R37, R25, R19, RZ ;  /* 0x0000001319257227 */ /* 0x000fe200078e00ff */
[----:B------:R-:W-:-:S03]  /*16b0*/  IADD3 R23, P0, PT, R35, R23, RZ ;  /* 0x0000001723177210 */ /* 0x000fc60007f1e0ff */
[----:B------:R-:W-:Y:S01]  /*16c0*/  IMAD R35, R26, 0x8, R1 ;  /* 0x000000081a237824 */ /* 0x000fe200078e0201 */
[----:B------:R-:W-:Y:S01]  /*16d0*/  IADD3 R23, P1, PT, R32, R23, RZ ;  /* 0x0000001720177210 */ /* 0x000fe20007f3e0ff */
[----:B------:R-:W-:-:S04]  /*16e0*/  IMAD.HI.U32 R32, R24, R18, RZ ;  /* 0x0000001218207227 */ /* 0x000fc800078e00ff */
[----:B------:R-:W-:Y:S01]  /*16f0*/  IMAD.X R24, RZ, RZ, R32, P2 ;  /* 0x000000ffff187224 */ /* 0x000fe200010e0620 */
[----:B------:R0:W-:Y:S01]  /*1700*/  STL.64 [R35], R22 ;  /* 0x0000001623007387 */ /* 0x0001e20000100a00 */
[----:B------:R-:W-:-:S03]  /*1710*/  IMAD.HI.U32 R32, R25, R18, RZ ;  /* 0x0000001219207227 */ /* 0x000fc600078e00ff */
[----:B------:R-:W-:Y:S01]  /*1720*/  IADD3.X R24, P0, PT, R37, R24, RZ, P0, !PT ;  /* 0x0000001825187210 */ /* 0x000fe2000071e4ff */
[----:B------:R-:W-:Y:S02]  /*1730*/  IMAD R25, R25, R18, RZ ;  /* 0x0000001219197224 */ /* 0x000fe400078e02ff */
[----:B------:R-:W-:-:S03]  /*1740*/  VIADD R26, R26, 0x1 ;  /* 0x000000011a1a7836 */ /* 0x000fc60000000000 */
[----:B------:R-:W-:Y:S01]  /*1750*/  IADD3.X R25, P1, PT, R25, R24, RZ, P1, !PT ;  /* 0x0000001819197210 */ /* 0x000fe20000f3e4ff */
[----:B------:R-:W-:Y:S01]  /*1760*/  IMAD.X R24, RZ, RZ, R32, P0 ;  /* 0x000000ffff187224 */ /* 0x000fe200000e0620 */
[----:B------:R-:W-:-:S03]  /*1770*/  ISETP.NE.AND P0, PT, R27, -0xf, PT ;  /* 0xfffffff11b00780c */ /* 0x000fc60003f05270 */
[----:B------:R-:W-:Y:S02]  /*1780*/  IMAD.X R24, RZ, RZ, R24, P1 ;  /* 0x000000ffff187224 */ /* 0x000fe400008e0618 */
[----:B0-----:R-:W-:Y:S02]  /*1790*/  IMAD.MOV.U32 R22, RZ, RZ, R25 ;  /* 0x000000ffff167224 */ /* 0x001fe400078e0019 */
[----:B------:R-:W-:-:S06]  /*17a0*/  IMAD.MOV.U32 R23, RZ, RZ, R24 ;  /* 0x000000ffff177224 */ /* 0x000fcc00078e0018 */
[----:B------:R-:W-:Y:S05]  /*17b0*/  @P0 BRA `(.L_x_17) ;  /* 0xfffffffc00900947 */ /* 0x000fea000383ffff */
[----:B------:R-:W-:Y:S05]  /*17c0*/  BSYNC.RECONVERGENT B3 ;  /* 0x0000000000037941 */ /* 0x000fea0003800200 */
.L_x_16:
[----:B------:R-:W-:-:S07]  /*17d0*/  IMAD.MOV.U32 R33, RZ, RZ, R17 ;  /* 0x000000ffff217224 */ /* 0x000fce00078e0011 */
.L_x_15:
[----:B------:R-:W-:Y:S05]  /*17e0*/  BSYNC.RECONVERGENT B2 ;  /* 0x0000000000027941 */ /* 0x000fea0003800200 */
.L_x_14:
[----:B------:R-:W-:Y:S01]  /*17f0*/  LOP3.LUT P0, R37, R2, 0x3f, RZ, 0xc0, !PT ;  /* 0x0000003f02257812 */ /* 0x000fe2000780c0ff */
[----:B------:R-:W-:-:S04]  /*1800*/  IMAD.IADD R16, R16, 0x1, R33 ;  /* 0x0000000110107824 */ /* 0x000fc800078e0221 */
[----:B------:R-:W-:-:S05]  /*1810*/  IMAD.U32 R20, R16, 0x8, R1 ;  /* 0x0000000810147824 */ /* 0x000fca00078e0001 */
[----:B------:R0:W-:Y:S04]  /*1820*/  STL.64 [R20+-0x78], R22 ;  /* 0xffff881614007387 */ /* 0x0001e80000100a00 */
[----:B------:R-:W2:Y:S04]  /*1830*/  @P0 LDL.64 R24, [R1+0x8] ;  /* 0x0000080001180983 */ /* 0x000ea80000100a00 */
[----:B------:R-:W3:Y:S04]  /*1840*/  LDL.64 R18, [R1+0x10] ;  /* 0x0000100001127983 */ /* 0x000ee80000100a00 */
[----:B------:R-:W4:Y:S01]  /*1850*/  LDL.64 R16, [R1+0x18] ;  /* 0x0000180001107983 */ /* 0x000f220000100a00 */
[----:B------:R-:W-:Y:S01]  /*1860*/  @P0 LOP3.LUT R2, R37, 0x3f, RZ, 0x3c, !PT ;  /* 0x0000003f25020812 */ /* 0x000fe200078e3cff */
[----:B------:R-:W-:Y:S01]  /*1870*/  BSSY.RECONVERGENT B2, `(.L_x_18) ;  /* 0x0000034000027945 */ /* 0x000fe20003800200 */
[----:B--2---:R-:W-:-:S02]  /*1880*/  @P0 SHF.R.U64 R21, R24, 0x1, R25 ;  /* 0x0000000118150819 */ /* 0x004fc40000001219 */
[----:B------:R-:W-:Y:S02]  /*1890*/  @P0 SHF.R.U32.HI R25, RZ, 0x1, R25 ;  /* 0x00000001ff190819 */ /* 0x000fe40000011619 */
[CC--:B---3--:R-:W-:Y:S02]  /*18a0*/  @P0 SHF.L.U32 R27, R18.reuse, R37.reuse, RZ ;  /* 0x00000025121b0219 */ /* 0x0c8fe400000006ff */
[----:B0-----:R-:W-:Y:S02]  /*18b0*/  @P0 SHF.R.U64 R20, R21, R2, R25 ;  /* 0x0000000215140219 */ /* 0x001fe40000001219 */
[--C-:B------:R-:W-:Y:S02]  /*18c0*/  @P0 SHF.R.U32.HI R35, RZ, 0x1, R19.reuse ;  /* 0x00000001ff230819 */ /* 0x100fe40000011613 */
[C-C-:B------:R-:W-:Y:S02]  /*18d0*/  @P0 SHF.R.U64 R33, R18.reuse, 0x1, R19.reuse ;  /* 0x0000000112210819 */ /* 0x140fe40000001213 */
[----:B------:R-:W-:-:S02]  /*18e0*/  @P0 SHF.L.U64.HI R24, R18, R37, R19 ;  /* 0x0000002512180219 */ /* 0x000fc40000010213 */
[----:B------:R-:W-:Y:S02]  /*18f0*/  @P0 SHF.R.U32.HI R21, RZ, R2, R25 ;  /* 0x00000002ff150219 */ /* 0x000fe40000011619 */
[----:B------:R-:W-:Y:S02]  /*1900*/  @P0 LOP3.LUT R18, R27, R20, RZ, 0xfc, !PT ;  /* 0x000000141b120212 */ /* 0x000fe400078efcff */
[----:B----4-:R-:W-:Y:S02]  /*1910*/  @P0 SHF.L.U32 R22, R16, R37, RZ ;  /* 0x0000002510160219 */ /* 0x010fe400000006ff */
[----:B------:R-:W-:Y:S01]  /*1920*/  @P0 SHF.R.U64 R33, R33, R2, R35 ;  /* 0x0000000221210219 */ /* 0x000fe20000001223 */
[----:B------:R-:W-:Y:S01]  /*1930*/  IMAD.SHL.U32 R20, R18, 0x4, RZ ;  /* 0x0000000412147824 */ /* 0x000fe200078e00ff */
[----:B------:R-:W-:Y:S02]  /*1940*/  @P0 LOP3.LUT R19, R24, R21, RZ, 0xfc, !PT ;  /* 0x0000001518130212 */ /* 0x000fe400078efcff */
[----:B------:R-:W-:-:S02]  /*1950*/  @P0 SHF.L.U64.HI R37, R16, R37, R17 ;  /* 0x0000002510250219 */ /* 0x000fc40000010211 */
[----:B------:R-:W-:Y:S02]  /*1960*/  @P0 SHF.R.U32.HI R2, RZ, R2, R35 ;  /* 0x00000002ff020219 */ /* 0x000fe40000011623 */
[----:B------:R-:W-:Y:S02]  /*1970*/  @P0 LOP3.LUT R16, R22, R33, RZ, 0xfc, !PT ;  /* 0x0000002116100212 */ /* 0x000fe400078efcff */
[----:B------:R-:W-:Y:S02]  /*1980*/  SHF.L.U64.HI R21, R18, 0x2, R19 ;  /* 0x0000000212157819 */ /* 0x000fe40000010213 */
[----:B------:R-:W-:Y:S02]  /*1990*/  @P0 LOP3.LUT R17, R37, R2, RZ, 0xfc, !PT ;  /* 0x0000000225110212 */ /* 0x000fe400078efcff */
[----:B------:R-:W-:Y:S02]  /*19a0*/  SHF.L.W.U32.HI R19, R19, 0x2, R16 ;  /* 0x0000000213137819 */ /* 0x000fe40000010e10 */
[----:B------:R-:W-:-:S02]  /*19b0*/  IADD3 RZ, P0, PT, RZ, -R20, RZ ;  /* 0x80000014ffff7210 */ /* 0x000fc40007f1e0ff */
[----:B------:R-:W-:Y:S02]  /*19c0*/  LOP3.LUT R2, RZ, R21, RZ, 0x33, !PT ;  /* 0x00000015ff027212 */ /* 0x000fe400078e33ff */
[----:B------:R-:W-:Y:S02]  /*19d0*/  SHF.L.W.U32.HI R16, R16, 0x2, R17 ;  /* 0x0000000210107819 */ /* 0x000fe40000010e11 */
[----:B------:R-:W-:Y:S02]  /*19e0*/  LOP3.LUT R18, RZ, R19, RZ, 0x33, !PT ;  /* 0x00000013ff127212 */ /* 0x000fe400078e33ff */
[----:B------:R-:W-:Y:S02]  /*19f0*/  IADD3.X R22, P0, PT, RZ, R2, RZ, P0, !PT ;  /* 0x00000002ff167210 */ /* 0x000fe4000071e4ff */
[----:B------:R-:W-:Y:S02]  /*1a00*/  LOP3.LUT R2, RZ, R16, RZ, 0x33, !PT ;  /* 0x00000010ff027212 */ /* 0x000fe400078e33ff */
[----:B------:R-:W-:-:S02]  /*1a10*/  IADD3.X R18, P1, PT, RZ, R18, RZ, P0, !PT ;  /* 0x00000012ff127210 */ /* 0x000fc4000073e4ff */
[----:B------:R-:W-:-:S03]  /*1a20*/  ISETP.GT.U32.AND P2, PT, R19, -0x1, PT ;  /* 0xffffffff1300780c */ /* 0x000fc60003f44070 */
[----:B------:R-:W-:Y:S01]  /*1a30*/  IMAD.X R23, RZ, RZ, R2, P1 ;  /* 0x000000ffff177224 */ /* 0x000fe200008e0602 */
[----:B------:R-:W-:-:S04]  /*1a40*/  ISETP.GT.AND.EX P0, PT, R16, -0x1, PT, P2 ;  /* 0xffffffff1000780c */ /* 0x000fc80003f04320 */
[----:B------:R-:W-:Y:S02]  /*1a50*/  SEL R2, R16, R23, P0 ;  /* 0x0000001710027207 */ /* 0x000fe40000000000 */
[----:B------:R-:W-:Y:S02]  /*1a60*/  SEL R19, R19, R18, P0 ;  /* 0x0000001213137207 */ /* 0x000fe40000000000 */
[----:B------:R-:W-:Y:S02]  /*1a70*/  ISETP.NE.U32.AND P1, PT, R2, RZ, PT ;  /* 0x000000ff0200720c */ /* 0x000fe40003f25070 */
[----:B------:R-:W-:Y:S02]  /*1a80*/  SEL R21, R21, R22, P0 ;  /* 0x0000001615157207 */ /* 0x000fe40000000000 */
[----:B------:R-:W-:Y:S01]  /*1a90*/  SEL R23, R19, R2, !P1 ;  /* 0x0000000213177207 */ /* 0x000fe20004800000 */
[----:B------:R-:W-:-:S05]  /*1aa0*/  @!P0 IMAD.MOV R20, RZ, RZ, -R20 ;  /* 0x000000ffff148224 */ /* 0x000fca00078e0a14 */
[----:B------:R-:W0:Y:S02]  /*1ab0*/  FLO.U32 R23, R23 ;  /* 0x0000001700177300 */ /* 0x000e2400000e0000 */
[C---:B0-----:R-:W-:Y:S02]  /*1ac0*/  IADD3 R24, PT, PT, -R23.reuse, 0x1f, RZ ;  /* 0x0000001f17187810 */ /* 0x041fe40007ffe1ff */
[----:B------:R-:W-:-:S03]  /*1ad0*/  IADD3 R18, PT, PT, -R23, 0x3f, RZ ;  /* 0x0000003f17127810 */ /* 0x000fc60007ffe1ff */
[----:B------:R-:W-:-:S05]  /*1ae0*/  @P1 IMAD.MOV R18, RZ, RZ, R24 ;  /* 0x000000ffff121224 */ /* 0x000fca00078e0218 */
[----:B------:R-:W-:-:S13]  /*1af0*/  ISETP.NE.AND P1, PT, R18, RZ, PT ;  /* 0x000000ff1200720c */ /* 0x000fda0003f25270 */
[----:B------:R-:W-:Y:S05]  /*1b00*/  @!P1 BRA `(.L_x_19) ;  /* 0x0000000000289947 */ /* 0x000fea0003800000 */
[--C-:B------:R-:W-:Y:S02]  /*1b10*/  SHF.R.U64 R22, R20, 0x1, R21.reuse ;  /* 0x0000000114167819 */ /* 0x100fe40000001215 */
[C---:B------:R-:W-:Y:S02]  /*1b20*/  LOP3.LUT R20, R18.reuse, 0x3f, RZ, 0xc0, !PT ;  /* 0x0000003f12147812 */ /* 0x040fe400078ec0ff */
[----:B------:R-:W-:Y:S02]  /*1b30*/  SHF.R.U32.HI R24, RZ, 0x1, R21 ;  /* 0x00000001ff187819 */ /* 0x000fe40000011615 */
[----:B------:R-:W-:Y:S02]  /*1b40*/  LOP3.LUT R21, R18, 0x3f, RZ, 0xc, !PT ;  /* 0x0000003f12157812 */ /* 0x000fe400078e0cff */
[CC--:B------:R-:W-:Y:S02]  /*1b50*/  SHF.L.U64.HI R23, R19.reuse, R20.reuse, R2 ;  /* 0x0000001413177219 */ /* 0x0c0fe40000010202 */
[----:B------:R-:W-:-:S02]  /*1b60*/  SHF.L.U32 R20, R19, R20, RZ ;  /* 0x0000001413147219 */ /* 0x000fc400000006ff */
[-CC-:B------:R-:W-:Y:S02]  /*1b70*/  SHF.R.U64 R19, R22, R21.reuse, R24.reuse ;  /* 0x0000001516137219 */ /* 0x180fe40000001218 */
[----:B------:R-:W-:Y:S02]  /*1b80*/  SHF.R.U32.HI R2, RZ, R21, R24 ;  /* 0x00000015ff027219 */ /* 0x000fe40000011618 */
[----:B------:R-:W-:Y:S02]  /*1b90*/  LOP3.LUT R19, R20, R19, RZ, 0xfc, !PT ;  /* 0x0000001314137212 */ /* 0x000fe400078efcff */
[----:B------:R-:W-:-:S07]  /*1ba0*/  LOP3.LUT R2, R23, R2, RZ, 0xfc, !PT ;  /* 0x0000000217027212 */ /* 0x000fce00078efcff */
.L_x_19:
[----:B------:R-:W-:Y:S05]  /*1bb0*/  BSYNC.RECONVERGENT B2 ;  /* 0x0000000000027941 */ /* 0x000fea0003800200 */
.L_x_18:
[----:B------:R-:W-:Y:S01]  /*1bc0*/  IMAD.WIDE.U32 R22, R19, 0x2168c235, RZ ;  /* 0x2168c23513167825 */ /* 0x000fe200078e00ff */
[----:B------:R-:W-:-:S03]  /*1bd0*/  SHF.R.U32.HI R17, RZ, 0x1e, R17 ;  /* 0x0000001eff117819 */ /* 0x000fc60000011611 */
[----:B------:R-:W-:Y:S01]  /*1be0*/  IMAD.MOV.U32 R20, RZ, RZ, R23 ;  /* 0x000000ffff147224 */ /* 0x000fe200078e0017 */
[----:B------:R-:W-:Y:S01]  /*1bf0*/  IADD3 RZ, P1, PT, R22, R22, RZ ;  /* 0x0000001616ff7210 */ /* 0x000fe20007f3e0ff */
[----:B------:R-:W-:Y:S01]  /*1c00*/  IMAD.MOV.U32 R21, RZ, RZ, RZ ;  /* 0x000000ffff157224 */ /* 0x000fe200078e00ff */
[----:B------:R-:W-:Y:S01]  /*1c10*/  LEA.HI R16, R16, R17, RZ, 0x1 ;  /* 0x0000001110107211 */ /* 0x000fe200078f08ff */
[----:B------:R-:W-:Y:S02]  /*1c20*/  IMAD R23, R2, -0x36f0255e, RZ ;  /* 0xc90fdaa202177824 */ /* 0x000fe400078e02ff */
[----:B------:R-:W-:-:S04]  /*1c30*/  IMAD.WIDE.U32 R20, R19, -0x36f0255e, R20 ;  /* 0xc90fdaa213147825 */ /* 0x000fc800078e0014 */
[----:B------:R-:W-:-:S04]  /*1c40*/  IMAD.HI.U32 R19, R2, -0x36f0255e, RZ ;  /* 0xc90fdaa202137827 */ /* 0x000fc800078e00ff */
[----:B------:R-:W-:-:S04]  /*1c50*/  IMAD.WIDE.U32 R20, P2, R2, 0x2168c235, R20 ;  /* 0x2168c23502147825 */ /* 0x000fc80007840014 */
[----:B------:R-:W-:Y:S01]  /*1c60*/  IMAD.X R2, RZ, RZ, R19, P2 ;  /* 0x000000ffff027224 */ /* 0x000fe200010e0613 */
[----:B------:R-:W-:Y:S02]  /*1c70*/  IADD3 R19, P2, PT, R23, R21, RZ ;  /* 0x0000001517137210 */ /* 0x000fe40007f5e0ff */
[----:B------:R-:W-:Y:S02]  /*1c80*/  IADD3.X RZ, P1, PT, R20, R20, RZ, P1, !PT ;  /* 0x0000001414ff7210 */ /* 0x000fe40000f3e4ff */
[C---:B------:R-:W-:Y:S01]  /*1c90*/  ISETP.GT.U32.AND P3, PT, R19.reuse, RZ, PT ;  /* 0x000000ff1300720c */ /* 0x040fe20003f64070 */
[----:B------:R-:W-:Y:S01]  /*1ca0*/  IMAD.X R2, RZ, RZ, R2, P2 ;  /* 0x000000ffff027224 */ /* 0x000fe200010e0602 */
[----:B------:R-:W-:-:S04]  /*1cb0*/  IADD3.X R20, P2, PT, R19, R19, RZ, P1, !PT ;  /* 0x0000001313147210 */ /* 0x000fc80000f5e4ff */
[C---:B------:R-:W-:Y:S01]  /*1cc0*/  ISETP.GT.AND.EX P1, PT, R2.reuse, RZ, PT, P3 ;  /* 0x000000ff0200720c */ /* 0x040fe20003f24330 */
[----:B------:R-:W-:-:S03]  /*1cd0*/  IMAD.X R21, R2, 0x1, R2, P2 ;  /* 0x0000000102157824 */ /* 0x000fc600010e0602 */
[----:B------:R-:W-:Y:S02]  /*1ce0*/  SEL R19, R20, R19, P1 ;  /* 0x0000001314137207 */ /* 0x000fe40000800000 */
[----:B------:R-:W-:Y:S02]  /*1cf0*/  SEL R20, R21, R2, P1 ;  /* 0x0000000215147207 */ /* 0x000fe40000800000 */
[----:B------:R-:W-:Y:S02]  /*1d00*/  IADD3 R19, P2, PT, R19, 0x1, RZ ;  /* 0x0000000113137810 */ /* 0x000fe40007f5e0ff */
[----:B------:R-:W-:Y:S02]  /*1d10*/  SEL R21, RZ, 0xffffffff, !P1 ;  /* 0xffffffffff157807 */ /* 0x000fe40004800000 */
[----:B------:R-:W-:Y:S01]  /*1d20*/  LOP3.LUT P1, R2, R3, 0x80000000, RZ, 0xc0, !PT ;  /* 0x8000000003027812 */ /* 0x000fe2000782c0ff */
[----:B------:R-:W-:Y:S02]  /*1d30*/  IMAD.X R20, RZ, RZ, R20, P2 ;  /* 0x000000ffff147224 */ /* 0x000fe400010e0614 */
[----:B------:R-:W-:Y:S01]  /*1d40*/  IMAD.IADD R3, R21, 0x1, -R18 ;  /* 0x0000000115037824 */ /* 0x000fe200078e0a12 */
[----:B------:R-:W-:-:S02]  /*1d50*/  @!P0 LOP3.LUT R2, R2, 0x80000000, RZ, 0x3c, !PT ;  /* 0x8000000002028812 */ /* 0x000fc400078e3cff */
[----:B------:R-:W-:Y:S01]  /*1d60*/  SHF.R.U64 R19, R19, 0xa, R20 ;  /* 0x0000000a13137819 */ /* 0x000fe20000001214 */
[----:B------:R-:W-:-:S03]  /*1d70*/  IMAD.SHL.U32 R3, R3, 0x100000, RZ ;  /* 0x0010000003037824 */ /* 0x000fc600078e00ff */
[----:B------:R-:W-:-:S03]  /*1d80*/  IADD3 R19, P2, PT, R19, 0x1, RZ ;  /* 0x0000000113137810 */ /* 0x000fc60007f5e0ff */
[----:B------:R-:W-:Y:S01]  /*1d90*/  @P1 IMAD.MOV R16, RZ, RZ, -R16 ;  /* 0x000000ffff101224 */ /* 0x000fe200078e0a10 */
[----:B------:R-:W-:-:S04]  /*1da0*/  LEA.HI.X R20, R20, RZ, RZ, 0x16, P2 ;  /* 0x000000ff14147211 */ /* 0x000fc800010fb4ff */
[--C-:B------:R-:W-:Y:S02]  /*1db0*/  SHF.R.U64 R18, R19, 0x1, R20.reuse ;  /* 0x0000000113127819 */ /* 0x100fe40000001214 */
[----:B------:R-:W-:Y:S02]  /*1dc0*/  SHF.R.U32.HI R20, RZ, 0x1, R20 ;  /* 0x00000001ff147819 */ /* 0x000fe40000011614 */
[----:B------:R-:W-:-:S04]  /*1dd0*/  IADD3 R18, P2, P3, RZ, RZ, R18 ;  /* 0x000000ffff127210 */ /* 0x000fc80007b5e012 */
[----:B------:R-:W-:-:S04]  /*1de0*/  IADD3.X R3, PT, PT, R3, 0x3fe00000, R20, P2, P3 ;  /* 0x3fe0000003037810 */ /* 0x000fc800017e6414 */
[----:B------:R-:W-:-:S07]  /*1df0*/  LOP3.LUT R19, R3, R2, RZ, 0xfc, !PT ;  /* 0x0000000203137212 */ /* 0x000fce00078efcff */
.L_x_13:
[----:B------:R-:W-:Y:S02]  /*1e00*/  IMAD.MOV.U32 R2, RZ, RZ, R0 ;  /* 0x000000ffff027224 */ /* 0x000fe400078e0000 */
[----:B------:R-:W-:-:S04]  /*1e10*/  IMAD.MOV.U32 R3, RZ, RZ, 0x0 ;  /* 0x00000000ff037424 */ /* 0x000fc800078e00ff */
[----:B------:R-:W-:Y:S05]  /*1e20*/  RET.REL.NODEC R2 `(_Z12CFT_TrapecioP7double2PKdid) ;  /* 0xffffffe002747950 */ /* 0x000fea0003c3ffff */
.L_x_20:
[----:B------:R-:W-:-:S00]  /*1e30*/  BRA `(.L_x_20) ;  /* 0xfffffffc00fc7947 */ /* 0x000fc0000383ffff */
[----:B------:R-:W-:-:S00]  /*1e40*/  NOP ;  /* 0x0000000000007918 */ /* 0x000fc00000000000 */
        /* <DEDUP_REMOVED lines=11> */
.L_x_105:


//--------------------- .text._Z11CFT_SimpsonP7double2PKdid --------------------------
	.section	.text._Z11CFT_SimpsonP7double2PKdid,"ax",@progbits
	.align	128
        .global         _Z11CFT_SimpsonP7double2PKdid
        .type           _Z11CFT_SimpsonP7double2PKdid,@function
        .size           _Z11CFT_SimpsonP7double2PKdid,(.L_x_107 - _Z11CFT_SimpsonP7double2PKdid)
        .other          _Z11CFT_SimpsonP7double2PKdid,@"STO_CUDA_ENTRY STV_DEFAULT"
_Z11CFT_SimpsonP7double2PKdid:
.text._Z11CFT_SimpsonP7double2PKdid:
        /* <DEDUP_REMOVED lines=28> */
[----:B------:R-:W0:Y:S01]  /*01c0*/  LDCU.64 UR14, c[0x0][0x398] ;  /* 0x00007300ff0e77ac */ /* 0x000e220008000a00 */
[----:B------:R-:W1:Y:S06]  /*01d0*/  LDCU UR10, c[0x0][0x39c] ;  /* 0x00007380ff0a77ac */ /* 0x000e6c0008000800 */
[----:B------:R-:W-:Y:S01]  /*01e0*/  DFMA R4, R2, -UR8, RZ ;  /* 0x8000000802047c2b */ /* 0x000fe200080000ff */
[----:B------:R-:W-:Y:S01]  /*01f0*/  UMOV UR8, 0x3b39803f ;  /* 0x3b39803f00087882 */ /* 0x000fe20000000000 */
[----:B------:R-:W-:Y:S01]  /*0200*/  UMOV UR9, 0x3c7abc9e ;  /* 0x3c7abc9e00097882 */ /* 0x000fe20000000000 */
[----:B------:R-:W2:Y:S01]  /*0210*/  LDCU.64 UR12, c[0x4][0x8] ;  /* 0x01000100ff0c77ac */ /* 0x000ea20008000a00 */
[----:B------:R-:W-:-:S04]  /*0220*/  UIADD3 UR4, UPT, UPT, UR5, -0x1, URZ ;  /* 0xffffffff05047890 */ /* 0x000fc8000fffe0ff */
        /* <DEDUP_REMOVED lines=28> */
[----:B------:R-:W3:Y:S01]  /*03f0*/  I2F.F64 R2, R13 ;  /* 0x0000000d00027312 */ /* 0x000ee20000201c00 */
[----:B------:R-:W-:-:S05]  /*0400*/  UMOV UR9, 0x3fe00000 ;  /* 0x3fe0000000097882 */ /* 0x000fca0000000000 */
[----:B------:R-:W-:Y:S01]  /*0410*/  DFMA R6, R4, R6, UR8 ;  /* 0x0000000804067e2b */ /* 0x000fe20008000006 */
[----:B------:R-:W-:Y:S01]  /*0420*/  UMOV UR8, 0x54442d18 ;  /* 0x54442d1800087882 */ /* 0x000fe20000000000 */
[----:B------:R-:W-:-:S06]  /*0430*/  UMOV UR9, 0x401921fb ;  /* 0x401921fb00097882 */ /* 0x000fcc0000000000 */
[----:B------:R-:W-:Y:S02]  /*0440*/  DFMA R6, R4, R6, 1 ;  /* 0x3ff000000406742b */ /* 0x000fe40000000006 */
[----:B---3--:R-:W-:-:S06]  /*0450*/  DMUL R2, R2, UR8 ;  /* 0x0000000802027c28 */ /* 0x008fcc0008000000 */
[----:B------:R-:W-:Y:S02]  /*0460*/  DFMA R26, R4, R6, 1 ;  /* 0x3ff00000041a742b */ /* 0x000fe40000000006 */
[----:B012---:R-:W-:-:S11]  /*0470*/  DMUL R24, R2, -0.5 ;  /* 0xbfe0000002187828 */ /* 0x007fd60000000000 */
.L_x_31:
        /* <DEDUP_REMOVED lines=16> */
[----:B------:R-:W0:Y:S01]  /*0580*/  LDC R6, c[0x0][0x398] ;  /* 0x0000e600ff067b82 */ /* 0x000e220000000800 */
[----:B------:R-:W-:Y:S01]  /*0590*/  IMAD.MOV.U32 R4, RZ, RZ, R12 ;  /* 0x000000ffff047224 */ /* 0x000fe200078e000c */
[----:B------:R-:W-:Y:S01]  /*05a0*/  MOV R36, 0x5e0 ;  /* 0x000005e000247802 */ /* 0x000fe20000000f00 */
[----:B------:R-:W-:-:S05]  /*05b0*/  IMAD.MOV.U32 R5, RZ, RZ, R13 ;  /* 0x000000ffff057224 */ /* 0x000fca00078e000d */
[----:B------:R-:W1:Y:S02]  /*05c0*/  LDC R7, c[0x0][0x39c] ;  /* 0x0000e700ff077b82 */ /* 0x000e640000000800 */
[----:B01----:R-:W-:Y:S05]  /*05d0*/  CALL.REL.NOINC `($__internal_1_$__cuda_sm20_div_rn_f64_full) ;  /* 0x0000000c00007944 */ /* 0x003fea0003c00000 */
.L_x_22:
[----:B------:R-:W0:Y:S01]  /*05e0*/  MUFU.RCP64H R5, UR10 ;  /* 0x0000000a00057d08 */ /* 0x000e220008001800 */
[----:B------:R-:W-:Y:S01]  /*05f0*/  IMAD.MOV.U32 R4, RZ, RZ, 0x1 ;  /* 0x00000001ff047424 */ /* 0x000fe200078e00ff */
[----:B------:R-:W-:Y:S01]  /*0600*/  DFMA R12, R16, 0.5, R22 ;  /* 0x3fe00000100c782b */ /* 0x000fe20000000016 */
[----:B------:R-:W1:Y:S07]  /*0610*/  LDC R19, c[0x0][0x390] ;  /* 0x0000e400ff137b82 */ /* 0x000e6e0000000800 */
[----:B------:R-:W-:-:S02]  /*0620*/  DADD R12, R12, 1 ;  /* 0x3ff000000c0c7429 */ /* 0x000fc40000000000 */
[----:B0-----:R-:W-:-:S08]  /*0630*/  DFMA R6, R4, -R16, 1 ;  /* 0x3ff000000406742b */ /* 0x001fd00000000810 */
[----:B------:R-:W-:Y:S01]  /*0640*/  FSETP.GEU.AND P2, PT, |R13|, 6.5827683646048100446e-37, PT ;  /* 0x036000000d00780b */ /* 0x000fe20003f4e200 */
[----:B------:R-:W-:-:S08]  /*0650*/  DFMA R6, R6, R6, R6 ;  /* 0x000000060606722b */ /* 0x000fd00000000006 */
[----:B------:R-:W-:-:S08]  /*0660*/  DFMA R6, R4, R6, R4 ;  /* 0x000000060406722b */ /* 0x000fd00000000004 */
[----:B------:R-:W-:-:S08]  /*0670*/  DFMA R4, R6, -R16, 1 ;  /* 0x3ff000000604742b */ /* 0x000fd00000000810 */
[----:B------:R-:W-:-:S08]  /*0680*/  DFMA R14, R6, R4, R6 ;  /* 0x00000004060e722b */ /* 0x000fd00000000006 */
[----:B------:R-:W-:-:S08]  /*0690*/  DMUL R4, R14, R12 ;  /* 0x0000000c0e047228 */ /* 0x000fd00000000000 */
[----:B------:R-:W-:Y:S01]  /*06a0*/  DFMA R6, R4, -R16, R12 ;  /* 0x800000100406722b */ /* 0x000fe2000000000c */
[----:B------:R-:W0:Y:S07]  /*06b0*/  F2I.F64.TRUNC R16, R2 ;  /* 0x0000000200107311 */ /* 0x000e2e000030d100 */
[----:B------:R-:W-:Y:S01]  /*06c0*/  DFMA R4, R14, R6, R4 ;  /* 0x000000060e04722b */ /* 0x000fe20000000004 */
[----:B0-----:R-:W-:-:S09]  /*06d0*/  VIADD R0, R16, 0x1 ;  /* 0x0000000110007836 */ /* 0x001fd20000000000 */
[----:B------:R-:W-:Y:S01]  /*06e0*/  FFMA R6, RZ, UR10, R5 ;  /* 0x0000000aff067c23 */ /* 0x000fe20008000005 */
[----:B-1----:R-:W-:-:S04]  /*06f0*/  ISETP.GE.AND P0, PT, R0, R19, PT ;  /* 0x000000130000720c */ /* 0x002fc80003f06270 */
[----:B------:R-:W-:Y:S02]  /*0700*/  FSETP.GT.AND P1, PT, |R6|, 1.469367938527859385e-39, PT ;  /* 0x001000000600780b */ /* 0x000fe40003f24200 */
[----:B------:R-:W-:-:S11]  /*0710*/  SEL R0, R0, UR4, !P0 ;  /* 0x0000000400007c07 */ /* 0x000fd6000c000000 */
[----:B------:R-:W-:Y:S05]  /*0720*/  @P1 BRA P2, `(.L_x_23) ;  /* 0x0000000000201947 */ /* 0x000fea0001000000 */
[----:B------:R-:W0:Y:S01]  /*0730*/  LDC R6, c[0x0][0x398] ;  /* 0x0000e600ff067b82 */ /* 0x000e220000000800 */
[----:B------:R-:W-:Y:S01]  /*0740*/  IMAD.MOV.U32 R4, RZ, RZ, R12 ;  /* 0x000000ffff047224 */ /* 0x000fe200078e000c */
[----:B------:R-:W-:Y:S01]  /*0750*/  MOV R36, 0x790 ;  /* 0x0000079000247802 */ /* 0x000fe20000000f00 */
[----:B------:R-:W-:-:S05]  /*0760*/  IMAD.MOV.U32 R5, RZ, RZ, R13 ;  /* 0x000000ffff057224 */ /* 0x000fca00078e000d */
[----:B------:R-:W1:Y:S02]  /*0770*/  LDC R7, c[0x0][0x39c] ;  /* 0x0000e700ff077b82 */ /* 0x000e640000000800 */
[----:B01----:R-:W-:Y:S05]  /*0780*/  CALL.REL.NOINC `($__internal_1_$__cuda_sm20_div_rn_f64_full) ;  /* 0x0000000800947944 */ /* 0x003fea0003c00000 */
[----:B------:R-:W-:Y:S02]  /*0790*/  IMAD.MOV.U32 R4, RZ, RZ, R2 ;  /* 0x000000ffff047224 */ /* 0x000fe400078e0002 */
[----:B------:R-:W-:-:S07]  /*07a0*/  IMAD.MOV.U32 R5, RZ, RZ, R3 ;  /* 0x000000ffff057224 */ /* 0x000fce00078e0003 */
.L_x_23:
[----:B------:R-:W0:Y:S01]  /*07b0*/  LDC R3, c[0x0][0x390] ;  /* 0x0000e400ff037b82 */ /* 0x000e220000000800 */
[----:B------:R-:W0:Y:S07]  /*07c0*/  F2I.F64.TRUNC R4, R4 ;  /* 0x0000000400047311 */ /* 0x000e2e000030d100 */
[----:B------:R-:W1:Y:S01]  /*07d0*/  LDC.64 R12, c[0x0][0x388] ;  /* 0x0000e200ff0c7b82 */ /* 0x000e620000000a00 */
[----:B0-----:R-:W-:-:S04]  /*07e0*/  ISETP.GE.AND P0, PT, R4, R3, PT ;  /* 0x000000030400720c */ /* 0x001fc80003f06270 */
[----:B------:R-:W-:Y:S01]  /*07f0*/  SEL R7, R4, UR4, !P0 ;  /* 0x0000000404077c07 */ /* 0x000fe2000c000000 */
[----:B-1----:R-:W-:-:S04]  /*0800*/  IMAD.WIDE R16, R16, 0x8, R12 ;  /* 0x0000000810107825 */ /* 0x002fc800078e020c */
[--C-:B------:R-:W-:Y:S02]  /*0810*/  IMAD.WIDE R6, R7, 0x8, R12.reuse ;  /* 0x0000000807067825 */ /* 0x100fe400078e020c */
[----:B------:R-:W2:Y:S02]  /*0820*/  LDG.E.64 R16, desc[UR6][R16.64] ;  /* 0x0000000610107981 */ /* 0x000ea4000c1e1b00 */
[----:B------:R-:W-:Y:S02]  /*0830*/  IMAD.WIDE R12, R0, 0x8, R12 ;  /* 0x00000008000c7825 */ /* 0x000fe400078e020c */
[----:B------:R-:W2:Y:S04]  /*0840*/  LDG.E.64 R6, desc[UR6][R6.64] ;  /* 0x0000000606067981 */ /* 0x000ea8000c1e1b00 */
[----:B------:R-:W3:Y:S01]  /*0850*/  LDG.E.64 R12, desc[UR6][R12.64] ;  /* 0x000000060c0c7981 */ /* 0x000ee2000c1e1b00 */
[----:B------:R-:W-:Y:S01]  /*0860*/  DMUL R32, R24, R22 ;  /* 0x0000001618207228 */ /* 0x000fe20000000000 */
[----:B------:R-:W-:Y:S07]  /*0870*/  BSSY.RECONVERGENT B0, `(.L_x_24) ;  /* 0x000001f000007945 */ /* 0x000fee0003800200 */
[----:B------:R-:W-:-:S14]  /*0880*/  DSETP.NEU.AND P2, PT, |R32|, +INF , PT ;  /* 0x7ff000002000742a */ /* 0x000fdc0003f4d200 */
[----:B------:R-:W-:Y:S01]  /*0890*/  @!P2 DMUL R2, RZ, R32 ;  /* 0x00000020ff02a228 */ /* 0x000fe20000000000 */
[----:B------:R-:W-:Y:S01]  /*08a0*/  @!P2 IMAD.MOV.U32 R0, RZ, RZ, 0x1 ;  /* 0x00000001ff00a424 */ /* 0x000fe200078e00ff */
[----:B--2---:R-:W-:-:S08]  /*08b0*/  DFMA R20, R6, 4, R16 ;  /* 0x401000000614782b */ /* 0x004fd00000000010 */
[----:B---3--:R-:W-:Y:S01]  /*08c0*/  DADD R20, R20, R12 ;  /* 0x0000000014147229 */ /* 0x008fe2000000000c */
        /* <DEDUP_REMOVED lines=21> */
[----:B------:R-:W-:Y:S05]  /*0a20*/  CALL.REL.NOINC `($_Z11CFT_SimpsonP7double2PKdid$__internal_trig_reduction_slowpathd) ;  /* 0x0000000c00587944 */ /* 0x000fea0003c00000 */
[----:B------:R-:W-:-:S07]  /*0a30*/  IMAD.MOV.U32 R0, RZ, RZ, R12 ;  /* 0x000000ffff007224 */ /* 0x000fce00078e000c */
.L_x_27:
[----:B------:R-:W-:Y:S05]  /*0a40*/  BSYNC.RECONVERGENT B1 ;  /* 0x0000000000017941 */ /* 0x000fea0003800200 */
.L_x_26:
[----:B------:R-:W-:-:S07]  /*0a50*/  VIADD R0, R0, 0x1 ;  /* 0x0000000100007836 */ /* 0x000fce0000000000 */
.L_x_25:
[----:B------:R-:W-:Y:S05]  /*0a60*/  BSYNC.RECONVERGENT B0 ;  /* 0x0000000000007941 */ /* 0x000fea0003800200 */
.L_x_24:
        /* <DEDUP_REMOVED lines=9> */
[----:B------:R-:W-:Y:S02]  /*0b00*/  BSSY.RECONVERGENT B0, `(.L_x_28) ;  /* 0x000002e000007945 */ /* 0x000fe40003800200 */
        /* <DEDUP_REMOVED lines=12> */
[----:B------:R-:W-:Y:S02]  /*0bd0*/  DFMA R4, R34, R4, 1 ;  /* 0x3ff000002204742b */ /* 0x000fe40000000004 */
[----:B------:R-:W-:-:S08]  /*0be0*/  @!P2 DMUL R34, RZ, R32 ;  /* 0x00000020ff22a228 */ /* 0x000fd00000000000 */
[----:B------:R-:W-:Y:S02]  /*0bf0*/  FSEL R4, R4, R2, !P0 ;  /* 0x0000000204047208 */ /* 0x000fe40004000000 */
[----:B------:R-:W-:Y:S02]  /*0c00*/  FSEL R5, R5, R3, !P0 ;  /* 0x0000000305057208 */ /* 0x000fe40004000000 */
        /* <DEDUP_REMOVED lines=26> */
[----:B------:R-:W-:Y:S02]  /*0db0*/  IMAD.MOV.U32 R0, RZ, RZ, R12 ;  /* 0x000000ffff007224 */ /* 0x000fe400078e000c */
[----:B------:R-:W-:Y:S02]  /*0dc0*/  IMAD.MOV.U32 R34, RZ, RZ, R2 ;  /* 0x000000ffff227224 */ /* 0x000fe400078e0002 */
[----:B------:R-:W-:-:S07]  /*0dd0*/  IMAD.MOV.U32 R35, RZ, RZ, R3 ;  /* 0x000000ffff237224 */ /* 0x000fce00078e0003 */
.L_x_29:
[----:B------:R-:W-:Y:S05]  /*0de0*/  BSYNC.RECONVERGENT B0 ;  /* 0x0000000000007941 */ /* 0x000fea0003800200 */
.L_x_28:
[----:B------:R-:W0:Y:S01]  /*0df0*/  MUFU.RCP64H R3, 6 ;  /* 0x4018000000037908 */ /* 0x000e220000001800 */
[----:B------:R-:W-:Y:S01]  /*0e00*/  IMAD.MOV.U32 R12, RZ, RZ, 0x0 ;  /* 0x00000000ff0c7424 */ /* 0x000fe200078e00ff */
[----:B------:R-:W-:Y:S01]  /*0e10*/  FSETP.GEU.AND P1, PT, |R21|, 6.5827683646048100446e-37, PT ;  /* 0x036000001500780b */ /* 0x000fe20003f2e200 */
[----:B------:R-:W-:Y:S01]  /*0e20*/  IMAD.MOV.U32 R13, RZ, RZ, 0x40180000 ;  /* 0x40180000ff0d7424 */ /* 0x000fe200078e00ff */
[----:B------:R-:W-:Y:S01]  /*0e30*/  DMUL R32, R26, R6 ;  /* 0x000000061a207228 */ /* 0x000fe20000000000 */
[----:B------:R-:W-:-:S06]  /*0e40*/  IMAD.MOV.U32 R2, RZ, RZ, 0x1 ;  /* 0x00000001ff027424 */ /* 0x000fcc00078e00ff */
[----:B0-----:R-:W-:-:S08]  /*0e50*/  DFMA R4, R2, -R12, 1 ;  /* 0x3ff000000204742b */ /* 0x001fd0000000080c */
[----:B------:R-:W-:-:S08]  /*0e60*/  DFMA R4, R4, R4, R4 ;  /* 0x000000040404722b */ /* 0x000fd00000000004 */
[----:B------:R-:W-:-:S08]  /*0e70*/  DFMA R4, R2, R4, R2 ;  /* 0x000000040204722b */ /* 0x000fd00000000002 */
[----:B------:R-:W-:-:S08]  /*0e80*/  DFMA R2, R4, -R12, 1 ;  /* 0x3ff000000402742b */ /* 0x000fd0000000080c */
[----:B------:R-:W-:-:S08]  /*0e90*/  DFMA R2, R4, R2, R4 ;  /* 0x000000020402722b */ /* 0x000fd00000000004 */
[----:B------:R-:W-:-:S08]  /*0ea0*/  DMUL R4, R20, R2 ;  /* 0x0000000214047228 */ /* 0x000fd00000000000 */
[----:B------:R-:W-:-:S08]  /*0eb0*/  DFMA R12, R4, -6, R20 ;  /* 0xc0180000040c782b */ /* 0x000fd00000000014 */
[----:B------:R-:W-:-:S10]  /*0ec0*/  DFMA R2, R2, R12, R4 ;  /* 0x0000000c0202722b */ /* 0x000fd40000000004 */
[----:B------:R-:W-:-:S05]  /*0ed0*/  FFMA R4, RZ, 2.375, R3 ;  /* 0x40180000ff047823 */ /* 0x000fca0000000003 */
[----:B------:R-:W-:-:S13]  /*0ee0*/  FSETP.GT.AND P0, PT, |R4|, 1.469367938527859385e-39, PT ;  /* 0x001000000400780b */ /* 0x000fda0003f04200 */
[----:B------:R-:W-:Y:S05]  /*0ef0*/  @P0 BRA P1, `(.L_x_30) ;  /* 0x0000000000180947 */ /* 0x000fea0000800000 */
[----:B------:R-:W-:Y:S01]  /*0f00*/  IMAD.MOV.U32 R4, RZ, RZ, R20 ;  /* 0x000000ffff047224 */ /* 0x000fe200078e0014 */
[----:B------:R-:W-:Y:S01]  /*0f10*/  MOV R36, 0xf60 ;  /* 0x00000f6000247802 */ /* 0x000fe20000000f00 */
[----:B------:R-:W-:Y:S02]  /*0f20*/  IMAD.MOV.U32 R5, RZ, RZ, R21 ;  /* 0x000000ffff057224 */ /* 0x000fe400078e0015 */
[----:B------:R-:W-:Y:S02]  /*0f30*/  IMAD.MOV.U32 R6, RZ, RZ, RZ ;  /* 0x000000ffff067224 */ /* 0x000fe400078e00ff */
[----:B------:R-:W-:-:S07]  /*0f40*/  IMAD.MOV.U32 R7, RZ, RZ, 0x40180000 ;  /* 0x40180000ff077424 */ /* 0x000fce00078e00ff */
[----:B------:R-:W-:Y:S05]  /*0f50*/  CALL.REL.NOINC `($__internal_1_$__cuda_sm20_div_rn_f64_full) ;  /* 0x0000000000a07944 */ /* 0x000fea0003c00000 */
.L_x_30:
        /* <DEDUP_REMOVED lines=9> */
[----:B------:R-:W-:-:S02]  /*0ff0*/  DADD R22, R22, UR14 ;  /* 0x0000000e16167e29 */ /* 0x000fc40008000000 */
        /* <DEDUP_REMOVED lines=15> */
[----:B------:R-:W-:-:S04]  /*10f0*/  LOP3.LUT P0, RZ, R0, 0x2, RZ, 0xc0, !PT ;  /* 0x0000000200ff7812 */ /* 0x000fc8000780c0ff */
[----:B------:R-:W-:-:S10]  /*1100*/  DADD R4, RZ, -R6 ;  /* 0x00000000ff047229 */ /* 0x000fd40000000806 */
[----:B------:R-:W-:Y:S02]  /*1110*/  FSEL R4, R6, R4, !P0 ;  /* 0x0000000406047208 */ /* 0x000fe40004000000 */
[----:B------:R-:W-:Y:S01]  /*1120*/  FSEL R5, R7, R5, !P0 ;  /* 0x0000000507057208 */ /* 0x000fe20004000000 */
[----:B------:R-:W-:-:S05]  /*1130*/  DSETP.GEU.AND P0, PT, R22, R28, PT ;  /* 0x0000001c1600722a */ /* 0x000fca0003f0e000 */
[----:B------:R-:W-:-:S08]  /*1140*/  DMUL R4, R26, R4 ;  /* 0x000000041a047228 */ /* 0x000fd00000000000 */
[----:B------:R-:W-:Y:S02]  /*1150*/  DMUL R6, RZ, R4 ;  /* 0x00000004ff067228 */ /* 0x000fe40000000000 */
[----:B------:R-:W-:-:S06]  /*1160*/  DMUL R4, R4, R2 ;  /* 0x0000000204047228 */ /* 0x000fcc0000000000 */
[----:B------:R-:W-:Y:S02]  /*1170*/  DFMA R6, R32, R2, -R6 ;  /* 0x000000022006722b */ /* 0x000fe40000000806 */
[----:B------:R-:W-:-:S06]  /*1180*/  DFMA R4, RZ, R32, R4 ;  /* 0x00000020ff04722b */ /* 0x000fcc0000000004 */
[----:B------:R-:W-:Y:S02]  /*1190*/  DFMA R8, R6, UR14, R8 ;  /* 0x0000000e06087c2b */ /* 0x000fe40008000008 */
[----:B------:R-:W-:Y:S01]  /*11a0*/  DFMA R10, R4, UR14, R10 ;  /* 0x0000000e040a7c2b */ /* 0x000fe2000800000a */
[----:B------:R-:W-:Y:S10]  /*11b0*/  @!P0 BRA `(.L_x_31) ;  /* 0xfffffff000b08947 */ /* 0x000ff4000383ffff */
.L_x_21:
[----:B------:R-:W-:Y:S01]  /*11c0*/  STG.E.128 desc[UR6][R30.64], R8 ;  /* 0x000000081e007986 */ /* 0x000fe2000c101d06 */
[----:B------:R-:W-:Y:S05]  /*11d0*/  EXIT ;  /* 0x000000000000794d */ /* 0x000fea0003800000 */
        .weak           $__internal_1_$__cuda_sm20_div_rn_f64_full
        .type           $__internal_1_$__cuda_sm20_div_rn_f64_full,@function
        .size           $__internal_1_$__cuda_sm20_div_rn_f64_full,($_Z11CFT_SimpsonP7double2PKdid$__internal_trig_reduction_slowpathd - $__internal_1_$__cuda_sm20_div_rn_f64_full)
$__internal_1_$__cuda_sm20_div_rn_f64_full:
[C---:B------:R-:W-:Y:S01]  /*11e0*/  FSETP.GEU.AND P0, PT, |R7|.reuse, 1.469367938527859385e-39, PT ;  /* 0x001000000700780b */ /* 0x040fe20003f0e200 */
[----:B------:R-:W-:Y:S01]  /*11f0*/  IMAD.MOV.U32 R14, RZ, RZ, 0x1 ;  /* 0x00000001ff0e7424 */ /* 0x000fe200078e00ff */
[C---:B------:R-:W-:Y:S01]  /*1200*/  LOP3.LUT R12, R7.reuse, 0x800fffff, RZ, 0xc0, !PT ;  /* 0x800fffff070c7812 */ /* 0x040fe200078ec0ff */
[----:B------:R-:W-:Y:S01]  /*1210*/  IMAD.MOV.U32 R39, RZ, RZ, 0x1ca00000 ;  /* 0x1ca00000ff277424 */ /* 0x000fe200078e00ff */
[----:B------:R-:W-:Y:S02]  /*1220*/  LOP3.LUT R37, R7, 0x7ff00000, RZ, 0xc0, !PT ;  /* 0x7ff0000007257812 */ /* 0x000fe400078ec0ff */
[----:B------:R-:W-:Y:S01]  /*1230*/  LOP3.LUT R13, R12, 0x3ff00000, RZ, 0xfc, !PT ;  /* 0x3ff000000c0d7812 */ /* 0x000fe200078efcff */
[----:B------:R-:W-:Y:S01]  /*1240*/  IMAD.MOV.U32 R12, RZ, RZ, R6 ;  /* 0x000000ffff0c7224 */ /* 0x000fe200078e0006 */
[----:B------:R-:W-:-:S04]  /*1250*/  LOP3.LUT R38, R5, 0x7ff00000, RZ, 0xc0, !PT ;  /* 0x7ff0000005267812 */ /* 0x000fc800078ec0ff */
[----:B------:R-:W-:Y:S01]  /*1260*/  ISETP.GE.U32.AND P1, PT, R38, R37, PT ;  /* 0x000000252600720c */ /* 0x000fe20003f26070 */
[----:B------:R-:W-:Y:S01]  /*1270*/  @!P0 DMUL R12, R6, 8.98846567431157953865e+307 ;  /* 0x7fe00000060c8828 */ /* 0x000fe20000000000 */
[----:B------:R-:W-:-:S05]  /*1280*/  IMAD.MOV.U32 R40, RZ, RZ, R38 ;  /* 0x000000ffff287224 */ /* 0x000fca00078e0026 */
[----:B------:R-:W0:Y:S02]  /*1290*/  MUFU.RCP64H R15, R13 ;  /* 0x0000000d000f7308 */ /* 0x000e240000001800 */
[----:B0-----:R-:W-:-:S08]  /*12a0*/  DFMA R2, R14, -R12, 1 ;  /* 0x3ff000000e02742b */ /* 0x001fd0000000080c */
[----:B------:R-:W-:-:S08]  /*12b0*/  DFMA R2, R2, R2, R2 ;  /* 0x000000020202722b */ /* 0x000fd00000000002 */
[----:B------:R-:W-:-:S08]  /*12c0*/  DFMA R14, R14, R2, R14 ;  /* 0x000000020e0e722b */ /* 0x000fd0000000000e */
[----:B------:R-:W-:-:S08]  /*12d0*/  DFMA R2, R14, -R12, 1 ;  /* 0x3ff000000e02742b */ /* 0x000fd0000000080c */
[----:B------:R-:W-:Y:S01]  /*12e0*/  DFMA R14, R14, R2, R14 ;  /* 0x000000020e0e722b */ /* 0x000fe2000000000e */
[----:B------:R-:W-:Y:S01]  /*12f0*/  SEL R3, R39, 0x63400000, !P1 ;  /* 0x6340000027037807 */ /* 0x000fe20004800000 */
[----:B------:R-:W-:Y:S01]  /*1300*/  IMAD.MOV.U32 R2, RZ, RZ, R4 ;  /* 0x000000ffff027224 */ /* 0x000fe200078e0004 */
[----:B------:R-:W-:Y:S02]  /*1310*/  FSETP.GEU.AND P1, PT, |R5|, 1.469367938527859385e-39, PT ;  /* 0x001000000500780b */ /* 0x000fe40003f2e200 */
[----:B------:R-:W-:-:S11]  /*1320*/  LOP3.LUT R3, R3, 0x800fffff, R5, 0xf8, !PT ;  /* 0x800fffff03037812 */ /* 0x000fd600078ef805 */
[----:B------:R-:W-:Y:S05]  /*1330*/  @P1 BRA `(.L_x_32) ;  /* 0x0000000000201947 */ /* 0x000fea0003800000 */
[----:B------:R-:W-:Y:S01]  /*1340*/  LOP3.LUT R19, R7, 0x7ff00000, RZ, 0xc0, !PT ;  /* 0x7ff0000007137812 */ /* 0x000fe200078ec0ff */
[----:B------:R-:W-:-:S03]  /*1350*/  IMAD.MOV.U32 R18, RZ, RZ, RZ ;  /* 0x000000ffff127224 */ /* 0x000fc600078e00ff */
[----:B------:R-:W-:-:S04]  /*1360*/  ISETP.GE.U32.AND P1, PT, R38, R19, PT ;  /* 0x000000132600720c */ /* 0x000fc80003f26070 */
[----:B------:R-:W-:-:S04]  /*1370*/  SEL R19, R39, 0x63400000, !P1 ;  /* 0x6340000027137807 */ /* 0x000fc80004800000 */
[----:B------:R-:W-:-:S04]  /*1380*/  LOP3.LUT R19, R19, 0x80000000, R5, 0xf8, !PT ;  /* 0x8000000013137812 */ /* 0x000fc800078ef805 */
[----:B------:R-:W-:-:S06]  /*1390*/  LOP3.LUT R19, R19, 0x100000, RZ, 0xfc, !PT ;  /* 0x0010000013137812 */ /* 0x000fcc00078efcff */
[----:B------:R-:W-:-:S10]  /*13a0*/  DFMA R2, R2, 2, -R18 ;  /* 0x400000000202782b */ /* 0x000fd40000000812 */
[----:B------:R-:W-:-:S07]  /*13b0*/  LOP3.LUT R40, R3, 0x7ff00000, RZ, 0xc0, !PT ;  /* 0x7ff0000003287812 */ /* 0x000fce00078ec0ff */
.L_x_32:
[----:B------:R-:W-:Y:S01]  /*13c0*/  DMUL R18, R14, R2 ;  /* 0x000000020e127228 */ /* 0x000fe20000000000 */
[----:B------:R-:W-:-:S07]  /*13d0*/  @!P0 LOP3.LUT R37, R13, 0x7ff00000, RZ, 0xc0, !PT ;  /* 0x7ff000000d258812 */ /* 0x000fce00078ec0ff */
[----:B------:R-:W-:-:S08]  /*13e0*/  DFMA R20, R18, -R12, R2 ;  /* 0x8000000c1214722b */ /* 0x000fd00000000002 */
[----:B------:R-:W-:Y:S01]  /*13f0*/  DFMA R20, R14, R20, R18 ;  /* 0x000000140e14722b */ /* 0x000fe20000000012 */
[----:B------:R-:W-:-:S05]  /*1400*/  VIADD R14, R40, 0xffffffff ;  /* 0xffffffff280e7836 */ /* 0x000fca0000000000 */
[----:B------:R-:W-:Y:S01]  /*1410*/  ISETP.GT.U32.AND P0, PT, R14, 0x7feffffe, PT ;  /* 0x7feffffe0e00780c */ /* 0x000fe20003f04070 */
[----:B------:R-:W-:-:S05]  /*1420*/  VIADD R14, R37, 0xffffffff ;  /* 0xffffffff250e7836 */ /* 0x000fca0000000000 */
[----:B------:R-:W-:-:S13]  /*1430*/  ISETP.GT.U32.OR P0, PT, R14, 0x7feffffe, P0 ;  /* 0x7feffffe0e00780c */ /* 0x000fda0000704470 */
[----:B------:R-:W-:Y:S05]  /*1440*/  @P0 BRA `(.L_x_33) ;  /* 0x00000000006c0947 */ /* 0x000fea0003800000 */
[----:B------:R-:W-:Y:S01]  /*1450*/  LOP3.LUT R5, R7, 0x7ff00000, RZ, 0xc0, !PT ;  /* 0x7ff0000007057812 */ /* 0x000fe200078ec0ff */
[----:B------:R-:W-:-:S03]  /*1460*/  IMAD.MOV.U32 R18, RZ, RZ, RZ ;  /* 0x000000ffff127224 */ /* 0x000fc600078e00ff */
[CC--:B------:R-:W-:Y:S02]  /*1470*/  VIADDMNMX R4, R38.reuse, -R5.reuse, 0xb9600000, !PT ;  /* 0xb960000026047446 */ /* 0x0c0fe40007800905 */
[----:B------:R-:W-:Y:S02]  /*1480*/  ISETP.GE.U32.AND P0, PT, R38, R5, PT ;  /* 0x000000052600720c */ /* 0x000fe40003f06070 */
[----:B------:R-:W-:Y:S02]  /*1490*/  VIMNMX R4, PT, PT, R4, 0x46a00000, PT ;  /* 0x46a0000004047848 */ /* 0x000fe40003fe0100 */
[----:B------:R-:W-:-:S05]  /*14a0*/  SEL R39, R39, 0x63400000, !P0 ;  /* 0x6340000027277807 */ /* 0x000fca0004000000 */
        /* <DEDUP_REMOVED lines=21> */
.L_x_33:
[----:B------:R-:W-:-:S14]  /*1600*/  DSETP.NAN.AND P0, PT, R4, R4, PT ;  /* 0x000000040400722a */ /* 0x000fdc0003f08000 */
[----:B------:R-:W-:Y:S05]  /*1610*/  @P0 BRA `(.L_x_35) ;  /* 0x0000000000440947 */ /* 0x000fea0003800000 */
[----:B------:R-:W-:-:S14]  /*1620*/  DSETP.NAN.AND P0, PT, R6, R6, PT ;  /* 0x000000060600722a */ /* 0x000fdc0003f08000 */
        /* <DEDUP_REMOVED lines=13> */
.L_x_36:
[----:B------:R-:W-:Y:S01]  /*1700*/  LOP3.LUT R15, R7, 0x80000, RZ, 0xfc, !PT ;  /* 0x00080000070f7812 */ /* 0x000fe200078efcff */
[----:B------:R-:W-:Y:S01]  /*1710*/  IMAD.MOV.U32 R14, RZ, RZ, R6 ;  /* 0x000000ffff0e7224 */ /* 0x000fe200078e0006 */
[----:B------:R-:W-:Y:S06]  /*1720*/  BRA `(.L_x_34) ;  /* 0x0000000000087947 */ /* 0x000fec0003800000 */
.L_x_35:
[----:B------:R-:W-:Y:S01]  /*1730*/  LOP3.LUT R15, R5, 0x80000, RZ, 0xfc, !PT ;  /* 0x00080000050f7812 */ /* 0x000fe200078efcff */
[----:B------:R-:W-:-:S07]  /*1740*/  IMAD.MOV.U32 R14, RZ, RZ, R4 ;  /* 0x000000ffff0e7224 */ /* 0x000fce00078e0004 */
.L_x_34:
[----:B------:R-:W-:Y:S02]  /*1750*/  IMAD.MOV.U32 R37, RZ, RZ, 0x0 ;  /* 0x00000000ff257424 */ /* 0x000fe400078e00ff */
[----:B------:R-:W-:Y:S02]  /*1760*/  IMAD.MOV.U32 R2, RZ, RZ, R14 ;  /* 0x000000ffff027224 */ /* 0x000fe400078e000e */
[----:B------:R-:W-:Y:S01]  /*1770*/  IMAD.MOV.U32 R3, RZ, RZ, R15 ;  /* 0x000000ffff037224 */ /* 0x000fe200078e000f */
[----:B------:R-:W-:Y:S06]  /*1780*/  RET.REL.NODEC R36 `(_Z11CFT_SimpsonP7double2PKdid) ;  /* 0xffffffe8241c7950 */ /* 0x000fec0003c3ffff */
        .type           $_Z11CFT_SimpsonP7double2PKdid$__internal_trig_reduction_slowpathd,@function
        .size           $_Z11CFT_SimpsonP7double2PKdid$__internal_trig_reduction_slowpathd,(.L_x_107 - $_Z11CFT_SimpsonP7double2PKdid$__internal_trig_reduction_slowpathd)
$_Z11CFT_SimpsonP7double2PKdid$__internal_trig_reduction_slowpathd:
[----:B------:R-:W-:Y:S01]  /*1790*/  SHF.R.U32.HI R17, RZ, 0x14, R14 ;  /* 0x00000014ff117819 */ /* 0x000fe2000001160e */
[----:B------:R-:W-:Y:S02]  /*17a0*/  IMAD.MOV.U32 R18, RZ, RZ, R2 ;  /* 0x000000ffff127224 */ /* 0x000fe400078e0002 */
[----:B------:R-:W-:Y:S01]  /*17b0*/  IMAD.MOV.U32 R3, RZ, RZ, R14 ;  /* 0x000000ffff037224 */ /* 0x000fe200078e000e */
[----:B------:R-:W-:Y:S01]  /*17c0*/  LOP3.LUT R5, R17, 0x7ff, RZ, 0xc0, !PT ;  /* 0x000007ff11057812 */ /* 0x000fe200078ec0ff */
[----:B------:R-:W-:-:S03]  /*17d0*/  IMAD.MOV.U32 R4, RZ, RZ, RZ ;  /* 0x000000ffff047224 */ /* 0x000fc600078e00ff */
        /* <DEDUP_REMOVED lines=20> */
.L_x_41:
        /* <DEDUP_REMOVED lines=24> */
[----:B0-----:R-:W-:Y:S02]  /*1aa0*/  IMAD.X R13, RZ, RZ, R2, P1 ;  /* 0x000000ffff0d7224 */ /* 0x001fe400008e0602 */
[----:B------:R-:W-:-:S08]  /*1ab0*/  IMAD.MOV.U32 R12, RZ, RZ, R3 ;  /* 0x000000ffff0c7224 */ /* 0x000fd000078e0003 */
[----:B------:R-:W-:Y:S05]  /*1ac0*/  @P0 BRA `(.L_x_41) ;  /* 0xfffffffc00940947 */ /* 0x000fea000383ffff */
[----:B------:R-:W-:Y:S05]  /*1ad0*/  BSYNC.RECONVERGENT B3 ;  /* 0x0000000000037941 */ /* 0x000fea0003800200 */
.L_x_40:
[----:B------:R-:W-:-:S07]  /*1ae0*/  IMAD.MOV.U32 R4, RZ, RZ, R16 ;  /* 0x000000ffff047224 */ /* 0x000fce00078e0010 */
.L_x_39:
[----:B------:R-:W-:Y:S05]  /*1af0*/  BSYNC.RECONVERGENT B2 ;  /* 0x0000000000027941 */ /* 0x000fea0003800200 */
.L_x_38:
[C---:B------:R-:W-:Y:S02]  /*1b00*/  LOP3.LUT R2, R17.reuse, 0x7ff, RZ, 0xc0, !PT ;  /* 0x000007ff11027812 */ /* 0x040fe400078ec0ff */
[----:B------:R-:W-:-:S03]  /*1b10*/  LOP3.LUT P0, R19, R17, 0x3f, RZ, 0xc0, !PT ;  /* 0x0000003f11137812 */ /* 0x000fc6000780c0ff */
[----:B------:R-:W-:-:S05]  /*1b20*/  VIADD R2, R2, 0xfffffc00 ;  /* 0xfffffc0002027836 */ /* 0x000fca0000000000 */
[----:B------:R-:W-:-:S05]  /*1b30*/  SHF.R.U32.HI R3, RZ, 0x6, R2 ;  /* 0x00000006ff037819 */ /* 0x000fca0000011602 */
        /* <DEDUP_REMOVED lines=10> */
[----:B---3--:R-:W-:Y:S02]  /*1be0*/  @P0 SHF.L.U32 R17, R2, R19, RZ ;  /* 0x0000001302110219 */ /* 0x008fe400000006ff */
[----:B------:R-:W-:Y:S02]  /*1bf0*/  @P0 SHF.R.U64 R16, R16, R15, R18 ;  /* 0x0000000f10100219 */ /* 0x000fe40000001212 */
[--C-:B------:R-:W-:Y:S02]  /*1c00*/  @P0 SHF.R.U32.HI R36, RZ, 0x1, R3.reuse ;  /* 0x00000001ff240819 */ /* 0x100fe40000011603 */
[C-C-:B------:R-:W-:Y:S02]  /*1c10*/  @P0 SHF.R.U64 R34, R2.reuse, 0x1, R3.reuse ;  /* 0x0000000102220819 */ /* 0x140fe40000001203 */
[----:B0-----:R-:W-:-:S02]  /*1c20*/  @P0 SHF.L.U64.HI R13, R2, R19, R3 ;  /* 0x00000013020d0219 */ /* 0x001fc40000010203 */
[----:B------:R-:W-:Y:S02]  /*1c30*/  @P0 SHF.R.U32.HI R12, RZ, R15, R18 ;  /* 0x0000000fff0c0219 */ /* 0x000fe40000011612 */
[----:B------:R-:W-:Y:S02]  /*1c40*/  @P0 LOP3.LUT R2, R17, R16, RZ, 0xfc, !PT ;  /* 0x0000001011020212 */ /* 0x000fe400078efcff */
[----:B----4-:R-:W-:Y:S02]  /*1c50*/  @P0 SHF.L.U32 R17, R4, R19, RZ ;  /* 0x0000001304110219 */ /* 0x010fe400000006ff */
[----:B------:R-:W-:Y:S01]  /*1c60*/  @P0 SHF.R.U64 R34, R34, R15, R36 ;  /* 0x0000000f22220219 */ /* 0x000fe20000001224 */
[----:B------:R-:W-:Y:S01]  /*1c70*/  IMAD.SHL.U32 R16, R2, 0x4, RZ ;  /* 0x0000000402107824 */ /* 0x000fe200078e00ff */
[----:B------:R-:W-:Y:S02]  /*1c80*/  @P0 LOP3.LUT R3, R13, R12, RZ, 0xfc, !PT ;  /* 0x0000000c0d030212 */ /* 0x000fe400078efcff */
[----:B------:R-:W-:-:S02]  /*1c90*/  @P0 SHF.L.U64.HI R12, R4, R19, R5 ;  /* 0x00000013040c0219 */ /* 0x000fc40000010205 */
[----:B------:R-:W-:Y:S02]  /*1ca0*/  @P0 LOP3.LUT R4, R17, R34, RZ, 0xfc, !PT ;  /* 0x0000002211040212 */ /* 0x000fe400078efcff */
[----:B------:R-:W-:Y:S02]  /*1cb0*/  @P0 SHF.R.U32.HI R15, RZ, R15, R36 ;  /* 0x0000000fff0f0219 */ /* 0x000fe40000011624 */
[----:B------:R-:W-:Y:S02]  /*1cc0*/  SHF.L.U64.HI R19, R2, 0x2, R3 ;  /* 0x0000000202137819 */ /* 0x000fe40000010203 */
[----:B------:R-:W-:Y:S02]  /*1cd0*/  SHF.L.W.U32.HI R2, R3, 0x2, R4 ;  /* 0x0000000203027819 */ /* 0x000fe40000010e04 */
[----:B------:R-:W-:Y:S02]  /*1ce0*/  @P0 LOP3.LUT R5, R12, R15, RZ, 0xfc, !PT ;  /* 0x0000000f0c050212 */ /* 0x000fe400078efcff */
        /* <DEDUP_REMOVED lines=22> */
[----:B------:R-:W-:Y:S02]  /*1e50*/  LOP3.LUT R12, R2, 0x3f, RZ, 0xc0, !PT ;  /* 0x0000003f020c7812 */ /* 0x000fe400078ec0ff */
[--C-:B------:R-:W-:Y:S02]  /*1e60*/  SHF.R.U64 R16, R16, 0x1, R19.reuse ;  /* 0x0000000110107819 */ /* 0x100fe40000001213 */
        /* <DEDUP_REMOVED lines=8> */
.L_x_43:
[----:B------:R-:W-:Y:S05]  /*1ef0*/  BSYNC.RECONVERGENT B2 ;  /* 0x0000000000027941 */ /* 0x000fea0003800200 */
.L_x_42:
[----:B------:R-:W-:-:S04]  /*1f00*/  IMAD.WIDE.U32 R18, R17, 0x2168c235, RZ ;  /* 0x2168c23511127825 */ /* 0x000fc800078e00ff */
[----:B------:R-:W-:Y:S01]  /*1f10*/  IMAD.MOV.U32 R12, RZ, RZ, R19 ;  /* 0x000000ffff0c7224 */ /* 0x000fe200078e0013 */
[----:B------:R-:W-:Y:S01]  /*1f20*/  IADD3 RZ, P1, PT, R18, R18, RZ ;  /* 0x0000001212ff7210 */ /* 0x000fe20007f3e0ff */
[----:B------:R-:W-:Y:S02]  /*1f30*/  IMAD.MOV.U32 R13, RZ, RZ, RZ ;  /* 0x000000ffff0d7224 */ /* 0x000fe400078e00ff */
[----:B------:R-:W-:-:S04]  /*1f40*/  IMAD.HI.U32 R15, R3, -0x36f0255e, RZ ;  /* 0xc90fdaa2030f7827 */ /* 0x000fc800078e00ff */
[----:B------:R-:W-:-:S04]  /*1f50*/  IMAD.WIDE.U32 R12, R17, -0x36f0255e, R12 ;  /* 0xc90fdaa2110c7825 */ /* 0x000fc800078e000c */
[C---:B------:R-:W-:Y:S02]  /*1f60*/  IMAD R17, R3.reuse, -0x36f0255e, RZ ;  /* 0xc90fdaa203117824 */ /* 0x040fe400078e02ff */
        /* <DEDUP_REMOVED lines=16> */
[----:B------:R-:W-:-:S02]  /*2070*/  SHF.R.U32.HI R15, RZ, 0x1e, R5 ;  /* 0x0000001eff0f7819 */ /* 0x000fc40000011605 */
[----:B------:R-:W-:Y:S01]  /*2080*/  SHF.R.U64 R12, R12, 0xa, R13 ;  /* 0x0000000a0c0c7819 */ /* 0x000fe2000000120d */
[----:B------:R-:W-:Y:S01]  /*2090*/  IMAD.SHL.U32 R2, R2, 0x100000, RZ ;  /* 0x0010000002027824 */ /* 0x000fe200078e00ff */
[----:B------:R-:W-:Y:S02]  /*20a0*/  LEA.HI R4, R4, R15, RZ, 0x1 ;  /* 0x0000000f04047211 */ /* 0x000fe400078f08ff */
[----:B------:R-:W-:Y:S02]  /*20b0*/  IADD3 R12, P3, PT, R12, 0x1, RZ ;  /* 0x000000010c0c7810 */ /* 0x000fe40007f7e0ff */
[----:B------:R-:W-:Y:S01]  /*20c0*/  @!P0 LOP3.LUT R3, R3, 0x80000000, RZ, 0x3c, !PT ;  /* 0x8000000003038812 */ /* 0x000fe200078e3cff */
[----:B------:R-:W-:Y:S01]  /*20d0*/  @P1 IMAD.MOV R4, RZ, RZ, -R4 ;  /* 0x000000ffff041224 */ /* 0x000fe200078e0a04 */
[----:B------:R-:W-:-:S04]  /*20e0*/  LEA.HI.X R13, R13, RZ, RZ, 0x16, P3 ;  /* 0x000000ff0d0d7211 */ /* 0x000fc800018fb4ff */
[--C-:B------:R-:W-:Y:S02]  /*20f0*/  SHF.R.U64 R12, R12, 0x1, R13.reuse ;  /* 0x000000010c0c7819 */ /* 0x100fe4000000120d */
[----:B------:R-:W-:Y:S02]  /*2100*/  SHF.R.U32.HI R5, RZ, 0x1, R13 ;  /* 0x00000001ff057819 */ /* 0x000fe4000001160d */
[----:B------:R-:W-:-:S04]  /*2110*/  IADD3 R18, P3, P4, RZ, RZ, R12 ;  /* 0x000000ffff127210 */ /* 0x000fc80007c7e00c */
[----:B------:R-:W-:-:S04]  /*2120*/  IADD3.X R2, PT, PT, R2, 0x3fe00000, R5, P3, P4 ;  /* 0x3fe0000002027810 */ /* 0x000fc80001fe8405 */
[----:B------:R-:W-:-:S07]  /*2130*/  LOP3.LUT R3, R2, R3, RZ, 0xfc, !PT ;  /* 0x0000000302037212 */ /* 0x000fce00078efcff */
.L_x_37:
[----:B------:R-:W-:Y:S02]  /*2140*/  IMAD.MOV.U32 R12, RZ, RZ, R4 ;  /* 0x000000ffff0c7224 */ /* 0x000fe400078e0004 */
[----:B------:R-:W-:Y:S02]  /*2150*/  IMAD.MOV.U32 R4, RZ, RZ, R0 ;  /* 0x000000ffff047224 */ /* 0x000fe400078e0000 */
[----:B------:R-:W-:Y:S02]  /*2160*/  IMAD.MOV.U32 R5, RZ, RZ, 0x0 ;  /* 0x00000000ff057424 */ /* 0x000fe400078e00ff */
[----:B------:R-:W-:Y:S02]  /*2170*/  IMAD.MOV.U32 R2, RZ, RZ, R18 ;  /* 0x000000ffff027224 */ /* 0x000fe400078e0012 */
[----:B------:R-:W-:Y:S05]  /*2180*/  RET.REL.NODEC R4 `(_Z11CFT_SimpsonP7double2PKdid) ;  /* 0xffffffdc049c7950 */ /* 0x000fea0003c3ffff */
.L_x_44:
        /* <DEDUP_REMOVED lines=15> */
.L_x_107:


//--------------------- .text._Z3CFTP7double2PKdid --------------------------
	.section	.text._Z3CFTP7double2PKdid,"ax",@progbits
	.align	128
        .global         _Z3CFTP7double2PKdid
        .type           _Z3CFTP7double2PKdid,@function
        .size           _Z3CFTP7double2PKdid,(.L_x_109 - _Z3CFTP7double2PKdid)
        .other          _Z3CFTP7double2PKdid,@"STO_CUDA_ENTRY STV_DEFAULT"
_Z3CFTP7double2PKdid:
.text._Z3CFTP7double2PKdid:
        /* <DEDUP_REMOVED lines=9> */
[----:B------:R-:W-:Y:S01]  /*0090*/  IMAD.MOV.U32 R2, RZ, RZ, 0x0 ;  /* 0x00000000ff027424 */ /* 0x000fe200078e00ff */
[----:B------:R-:W-:Y:S01]  /*00a0*/  UMOV UR4, 0xfefa39ef ;  /* 0xfefa39ef00047882 */ /* 0x000fe20000000000 */
[----:B------:R-:W-:Y:S01]  /*00b0*/  IMAD.MOV.U32 R3, RZ, RZ, 0x43380000 ;  /* 0x43380000ff037424 */ /* 0x000fe200078e00ff */
[----:B------:R-:W-:Y:S01]  /*00c0*/  UMOV UR5, 0x3fe62e42 ;  /* 0x3fe62e4200057882 */ /* 0x000fe20000000000 */
[----:B------:R-:W0:Y:S01]  /*00d0*/  LDC.64 R12, c[0x0][0x380] ;  /* 0x0000e000ff0c7b82 */ /* 0x000e220000000a00 */
[----:B------:R-:W1:Y:S03]  /*00e0*/  LDCU.64 UR6, c[0x0][0x358] ;  /* 0x00006b00ff0677ac */ /* 0x000e660008000a00 */
[----:B------:R-:W-:Y:S01]  /*00f0*/  DADD R2, -R2, 6.75539944105574400000e+15 ;  /* 0x4338000002027429 */ /* 0x000fe20000000100 */
[----:B------:R-:W-:Y:S01]  /*0100*/  UMOV UR8, 0xb ;  /* 0x0000000b00087882 */ /* 0x000fe20000000000 */
[----:B------:R-:W-:Y:S01]  /*0110*/  UMOV UR9, 0x3fe00000 ;  /* 0x3fe0000000097882 */ /* 0x000fe20000000000 */
[----:B------:R-:W2:Y:S01]  /*0120*/  LDCU.64 UR12, c[0x0][0x398] ;  /* 0x00007300ff0c77ac */ /* 0x000ea20008000a00 */
[----:B------:R-:W3:Y:S04]  /*0130*/  LDCU.64 UR10, c[0x4][0x8] ;  /* 0x01000100ff0a77ac */ /* 0x000ee80008000a00 */
[----:B------:R-:W-:Y:S01]  /*0140*/  DFMA R4, R2, -UR4, RZ ;  /* 0x8000000402047c2b */ /* 0x000fe200080000ff */
[----:B------:R-:W-:Y:S01]  /*0150*/  UMOV UR4, 0x3b39803f ;  /* 0x3b39803f00047882 */ /* 0x000fe20000000000 */
[----:B------:R-:W-:-:S06]  /*0160*/  UMOV UR5, 0x3c7abc9e ;  /* 0x3c7abc9e00057882 */ /* 0x000fcc0000000000 */
[----:B------:R-:W-:Y:S01]  /*0170*/  DFMA R4, R2, -UR4, R4 ;  /* 0x8000000402047c2b */ /* 0x000fe20008000004 */
[----:B------:R-:W-:Y:S01]  /*0180*/  UMOV UR4, 0x69ce2bdf ;  /* 0x69ce2bdf00047882 */ /* 0x000fe20000000000 */
[----:B------:R-:W-:Y:S01]  /*0190*/  IMAD.MOV.U32 R2, RZ, RZ, -0x35dec16 ;  /* 0xfca213eaff027424 */ /* 0x000fe200078e00ff */
[----:B------:R-:W-:Y:S01]  /*01a0*/  UMOV UR5, 0x3e5ade15 ;  /* 0x3e5ade1500057882 */ /* 0x000fe20000000000 */
[----:B------:R-:W-:Y:S02]  /*01b0*/  IMAD.MOV.U32 R3, RZ, RZ, 0x3e928af3 ;  /* 0x3e928af3ff037424 */ /* 0x000fe400078e00ff */
[----:B0-----:R-:W-:-:S04]  /*01c0*/  IMAD.WIDE R12, R9, 0x10, R12 ;  /* 0x00000010090c7825 */ /* 0x001fc800078e020c */
[C---:B------:R-:W-:Y:S01]  /*01d0*/  DFMA R2, R4.reuse, UR4, R2 ;  /* 0x0000000404027c2b */ /* 0x040fe20008000002 */
[----:B------:R-:W-:Y:S01]  /*01e0*/  UMOV UR4, 0x62401315 ;  /* 0x6240131500047882 */ /* 0x000fe20000000000 */
[----:B------:R-:W-:Y:S01]  /*01f0*/  UMOV UR5, 0x3ec71dee ;  /* 0x3ec71dee00057882 */ /* 0x000fe20000000000 */
[----:B-1----:R0:W-:Y:S05]  /*0200*/  STG.E.128 desc[UR6][R12.64], RZ ;  /* 0x000000ff0c007986 */ /* 0x0021ea000c101d06 */
        /* <DEDUP_REMOVED lines=20> */
[----:B------:R-:W1:Y:S01]  /*0350*/  I2F.F64 R2, R9 ;  /* 0x0000000900027312 */ /* 0x000e620000201c00 */
[----:B------:R-:W-:-:S05]  /*0360*/  UMOV UR5, 0x401921fb ;  /* 0x401921fb00057882 */ /* 0x000fca0000000000 */
[C---:B------:R-:W-:Y:S01]  /*0370*/  DFMA R6, R4.reuse, R6, UR8 ;  /* 0x0000000804067e2b */ /* 0x040fe20008000006 */
[----:B------:R-:W4:Y:S01]  /*0380*/  LDCU UR9, c[0x0][0x390] ;  /* 0x00007200ff0977ac */ /* 0x000f220008000800 */
[----:B------:R-:W0:Y:S06]  /*0390*/  LDCU UR8, c[0x0][0x39c] ;  /* 0x00007380ff0877ac */ /* 0x000e2c0008000800 */
[----:B------:R-:W-:Y:S02]  /*03a0*/  DFMA R6, R4, R6, 1 ;  /* 0x3ff000000406742b */ /* 0x000fe40000000006 */
[----:B-1----:R-:W-:-:S06]  /*03b0*/  DMUL R2, R2, UR4 ;  /* 0x0000000402027c28 */ /* 0x002fcc0008000000 */
[----:B------:R-:W-:Y:S02]  /*03c0*/  DFMA R10, R4, R6, 1 ;  /* 0x3ff00000040a742b */ /* 0x000fe40000000006 */
[----:B------:R-:W-:Y:S01]  /*03d0*/  DMUL R8, R2, -0.5 ;  /* 0xbfe0000002087828 */ /* 0x000fe20000000000 */
[----:B------:R-:W-:Y:S01]  /*03e0*/  CS2R R4, SRZ ;  /* 0x0000000000047805 */ /* 0x000fe2000001ff00 */
[----:B------:R-:W-:Y:S01]  /*03f0*/  IMAD.MOV.U32 R2, RZ, RZ, 0x0 ;  /* 0x00000000ff027424 */ /* 0x000fe200078e00ff */
[----:B------:R-:W-:Y:S01]  /*0400*/  CS2R R6, SRZ ;  /* 0x0000000000067805 */ /* 0x000fe2000001ff00 */
[----:B0-234-:R-:W-:-:S07]  /*0410*/  IMAD.MOV.U32 R3, RZ, RZ, -0x40100000 ;  /* 0xbff00000ff037424 */ /* 0x01dfce00078e00ff */
.L_x_67:
[----:B------:R-:W0:Y:S01]  /*0420*/  LDC.64 R20, c[0x0][0x398] ;  /* 0x0000e600ff147b82 */ /* 0x000e220000000a00 */
[----:B------:R-:W0:Y:S01]  /*0430*/  MUFU.RCP64H R15, UR8 ;  /* 0x00000008000f7d08 */ /* 0x000e220008001800 */
[----:B------:R-:W-:-:S06]  /*0440*/  IMAD.MOV.U32 R14, RZ, RZ, 0x1 ;  /* 0x00000001ff0e7424 */ /* 0x000fcc00078e00ff */
[----:B0-----:R-:W-:-:S08]  /*0450*/  DFMA R16, R14, -R20, 1 ;  /* 0x3ff000000e10742b */ /* 0x001fd00000000814 */
[----:B------:R-:W-:-:S08]  /*0460*/  DFMA R16, R16, R16, R16 ;  /* 0x000000101010722b */ /* 0x000fd00000000010 */
[----:B------:R-:W-:Y:S02]  /*0470*/  DFMA R14, R14, R16, R14 ;  /* 0x000000100e0e722b */ /* 0x000fe4000000000e */
[----:B------:R-:W-:-:S06]  /*0480*/  DADD R16, R2, 1 ;  /* 0x3ff0000002107429 */ /* 0x000fcc0000000000 */
[----:B------:R-:W-:-:S04]  /*0490*/  DFMA R18, R14, -R20, 1 ;  /* 0x3ff000000e12742b */ /* 0x000fc80000000814 */
[----:B------:R-:W-:-:S04]  /*04a0*/  FSETP.GEU.AND P1, PT, |R17|, 6.5827683646048100446e-37, PT ;  /* 0x036000001100780b */ /* 0x000fc80003f2e200 */
        /* <DEDUP_REMOVED lines=8> */
[----:B------:R-:W-:Y:S05]  /*0530*/  CALL.REL.NOINC `($__internal_2_$__cuda_sm20_div_rn_f64_full) ;  /* 0x0000001800387944 */ /* 0x000fea0003c00000 */
[----:B------:R-:W-:Y:S02]  /*0540*/  IMAD.MOV.U32 R14, RZ, RZ, R22 ;  /* 0x000000ffff0e7224 */ /* 0x000fe400078e0016 */
[----:B------:R-:W-:-:S07]  /*0550*/  IMAD.MOV.U32 R15, RZ, RZ, R23 ;  /* 0x000000ffff0f7224 */ /* 0x000fce00078e0017 */
.L_x_45:
[----:B------:R-:W0:Y:S02]  /*0560*/  F2I.F64.TRUNC R0, R14 ;  /* 0x0000000e00007311 */ /* 0x000e24000030d100 */
[----:B0-----:R-:W-:-:S13]  /*0570*/  ISETP.GT.AND P0, PT, R0, RZ, PT ;  /* 0x000000ff0000720c */ /* 0x001fda0003f04270 */
[----:B------:R-:W-:Y:S05]  /*0580*/  @P0 BRA `(.L_x_46) ;  /* 0x0000000400fc0947 */ /* 0x000fea0003800000 */
[----:B------:R-:W-:Y:S01]  /*0590*/  DMUL R28, R8, R2 ;  /* 0x00000002081c7228 */ /* 0x000fe20000000000 */
[----:B------:R-:W-:Y:S07]  /*05a0*/  BSSY.RECONVERGENT B0, `(.L_x_47) ;  /* 0x000001f000007945 */ /* 0x000fee0003800200 */
[----:B------:R-:W-:-:S14]  /*05b0*/  DSETP.NEU.AND P0, PT, |R28|, +INF , PT ;  /* 0x7ff000001c00742a */ /* 0x000fdc0003f0d200 */
[----:B------:R-:W-:Y:S01]  /*05c0*/  @!P0 DMUL R14, RZ, R28 ;  /* 0x0000001cff0e8228 */ /* 0x000fe20000000000 */
[----:B------:R-:W-:Y:S01]  /*05d0*/  @!P0 IMAD.MOV.U32 R0, RZ, RZ, 0x1 ;  /* 0x00000001ff008424 */ /* 0x000fe200078e00ff */
[----:B------:R-:W-:Y:S09]  /*05e0*/  @!P0 BRA `(.L_x_48) ;  /* 0x0000000000688947 */ /* 0x000ff20003800000 */
        /* <DEDUP_REMOVED lines=20> */
[----:B------:R-:W-:Y:S05]  /*0730*/  CALL.REL.NOINC `($_Z3CFTP7double2PKdid$__internal_trig_reduction_slowpathd) ;  /* 0x0000001c00147944 */ /* 0x000fea0003c00000 */
[----:B------:R-:W-:Y:S02]  /*0740*/  IMAD.MOV.U32 R0, RZ, RZ, R15 ;  /* 0x000000ffff007224 */ /* 0x000fe400078e000f */
[----:B------:R-:W-:Y:S02]  /*0750*/  IMAD.MOV.U32 R14, RZ, RZ, R20 ;  /* 0x000000ffff0e7224 */ /* 0x000fe400078e0014 */
[----:B------:R-:W-:-:S07]  /*0760*/  IMAD.MOV.U32 R15, RZ, RZ, R21 ;  /* 0x000000ffff0f7224 */ /* 0x000fce00078e0015 */
.L_x_50:
[----:B------:R-:W-:Y:S05]  /*0770*/  BSYNC.RECONVERGENT B1 ;  /* 0x0000000000017941 */ /* 0x000fea0003800200 */
.L_x_49:
[----:B------:R-:W-:-:S07]  /*0780*/  VIADD R0, R0, 0x1 ;  /* 0x0000000100007836 */ /* 0x000fce0000000000 */
.L_x_48:
[----:B------:R-:W-:Y:S05]  /*0790*/  BSYNC.RECONVERGENT B0 ;  /* 0x0000000000007941 */ /* 0x000fea0003800200 */
.L_x_47:
        /* <DEDUP_REMOVED lines=56> */
.L_x_52:
[----:B------:R-:W-:Y:S05]  /*0b20*/  BSYNC.RECONVERGENT B0 ;  /* 0x0000000000007941 */ /* 0x000fea0003800200 */
.L_x_51:
        /* <DEDUP_REMOVED lines=8> */
[----:B------:R-:W-:-:S03]  /*0bb0*/  IMAD.MOV.U32 R34, RZ, RZ, 0x20fd8164 ;  /* 0x20fd8164ff227424 */ /* 0x000fc600078e00ff */
[----:B------:R-:W-:Y:S01]  /*0bc0*/  ISETP.NE.U32.AND P0, PT, R28, 0x1, PT ;  /* 0x000000011c00780c */ /* 0x000fe20003f05070 */
[----:B------:R-:W-:-:S03]  /*0bd0*/  IMAD.MOV.U32 R28, RZ, RZ, 0x3da8ff83 ;  /* 0x3da8ff83ff1c7424 */ /* 0x000fc600078e00ff */
[----:B------:R-:W-:Y:S02]  /*0be0*/  FSEL R34, R34, -8.06006814911005101289e+34, !P0 ;  /* 0xf9785eba22227808 */ /* 0x000fe40004000000 */
[----:B------:R-:W-:Y:S01]  /*0bf0*/  FSEL R35, -R28, 0.11223486810922622681, !P0 ;  /* 0x3de5db651c237808 */ /* 0x000fe20004000100 */
[----:B------:R-:W-:-:S08]  /*0c00*/  DMUL R28, R14, R14 ;  /* 0x0000000e0e1c7228 */ /* 0x000fd00000000000 */
[C---:B--2---:R-:W-:Y:S01]  /*0c10*/  DFMA R34, R28.reuse, R34, R16 ;  /* 0x000000221c22722b */ /* 0x044fe20000000010 */
[----:B------:R-:W0:Y:S02]  /*0c20*/  LDC.64 R16, c[0x0][0x388] ;  /* 0x0000e200ff107b82 */ /* 0x000e240000000a00 */
[----:B0-----:R-:W2:Y:S05]  /*0c30*/  LDG.E.64 R16, desc[UR6][R16.64] ;  /* 0x0000000610107981 */ /* 0x001eaa000c1e1b00 */
[----:B------:R-:W-:Y:S02]  /*0c40*/  DFMA R18, R28, R34, R18 ;  /* 0x000000221c12722b */ /* 0x000fe40000000012 */
[----:B------:R-:W-:-:S06]  /*0c50*/  DMUL R30, R10, R30 ;  /* 0x0000001e0a1e7228 */ /* 0x000fcc0000000000 */
        /* <DEDUP_REMOVED lines=11> */
[----:B------:R-:W-:-:S06]  /*0d10*/  FSEL R15, R19, R15, !P0 ;  /* 0x0000000f130f7208 */ /* 0x000fcc0004000000 */
[----:B------:R-:W-:-:S08]  /*0d20*/  DMUL R14, R10, R14 ;  /* 0x0000000e0a0e7228 */ /* 0x000fd00000000000 */
[----:B------:R-:W-:Y:S02]  /*0d30*/  DMUL R18, RZ, R14 ;  /* 0x0000000eff127228 */ /* 0x000fe40000000000 */
[----:B--2---:R-:W-:-:S06]  /*0d40*/  DMUL R14, R14, R16 ;  /* 0x000000100e0e7228 */ /* 0x004fcc0000000000 */
[----:B------:R-:W-:Y:S02]  /*0d50*/  DFMA R16, R30, R16, -R18 ;  /* 0x000000101e10722b */ /* 0x000fe40000000812 */
[----:B------:R-:W-:Y:S01]  /*0d60*/  DFMA R14, RZ, R30, R14 ;  /* 0x0000001eff0e722b */ /* 0x000fe2000000000e */
[----:B------:R-:W-:Y:S10]  /*0d70*/  BRA `(.L_x_53) ;  /* 0x00000010000c7947 */ /* 0x000ff40003800000 */
.L_x_46:
[----:B------:R-:W-:-:S06]  /*0d80*/  UIADD3 UR4, UPT, UPT, UR9, -0x1, URZ ;  /* 0xffffffff09047890 */ /* 0x000fcc000fffe0ff */
[----:B------:R-:W-:-:S13]  /*0d90*/  ISETP.GE.AND P0, PT, R0, UR4, PT ;  /* 0x0000000400007c0c */ /* 0x000fda000bf06270 */
[----:B------:R-:W-:Y:S05]  /*0da0*/  @!P0 BRA `(.L_x_54) ;  /* 0x0000000800048947 */ /* 0x000fea0003800000 */
        /* <DEDUP_REMOVED lines=30> */
.L_x_58:
[----:B------:R-:W-:Y:S05]  /*0f90*/  BSYNC.RECONVERGENT B1 ;  /* 0x0000000000017941 */ /* 0x000fea0003800200 */
.L_x_57:
[----:B------:R-:W-:-:S07]  /*0fa0*/  VIADD R0, R0, 0x1 ;  /* 0x0000000100007836 */ /* 0x000fce0000000000 */
.L_x_56:
[----:B------:R-:W-:Y:S05]  /*0fb0*/  BSYNC.RECONVERGENT B0 ;  /* 0x0000000000007941 */ /* 0x000fea0003800200 */
.L_x_55:
        /* <DEDUP_REMOVED lines=56> */
.L_x_60:
[----:B------:R-:W-:Y:S05]  /*1340*/  BSYNC.RECONVERGENT B0 ;  /* 0x0000000000007941 */ /* 0x000fea0003800200 */
.L_x_59:
[C---:B------:R-:W-:Y:S01]  /*1350*/  IMAD.SHL.U32 R16, R0.reuse, 0x40, RZ ;  /* 0x0000004000107824 */ /* 0x040fe200078e00ff */
[----:B------:R-:W-:Y:S01]  /*1360*/  LOP3.LUT R28, R0, 0x1, RZ, 0xc0, !PT ;  /* 0x00000001001c7812 */ /* 0x000fe200078ec0ff */
[----:B------:R-:W-:Y:S01]  /*1370*/  IMAD.MOV.U32 R32, RZ, RZ, 0x20fd8164 ;  /* 0x20fd8164ff207424 */ /* 0x000fe200078e00ff */
[----:B------:R-:W0:Y:S02]  /*1380*/  LDC R37, c[0x0][0x390] ;  /* 0x0000e400ff257b82 */ /* 0x000e240000000800 */
[----:B------:R-:W-:-:S04]  /*1390*/  LOP3.LUT R16, R16, 0x40, RZ, 0xc0, !PT ;  /* 0x0000004010107812 */ /* 0x000fc800078ec0ff */
[----:B------:R-:W-:-:S05]  /*13a0*/  IADD3 R34, P0, PT, R16, UR10, RZ ;  /* 0x0000000a10227c10 */ /* 0x000fca000ff1e0ff */
[----:B------:R-:W-:-:S05]  /*13b0*/  IMAD.X R35, RZ, RZ, UR11, P0 ;  /* 0x0000000bff237e24 */ /* 0x000fca00080e06ff */
[----:B------:R-:W2:Y:S04]  /*13c0*/  LDG.E.128.CONSTANT R16, desc[UR6][R34.64] ;  /* 0x0000000622107981 */ /* 0x000ea8000c1e9d00 */
[----:B------:R-:W3:Y:S04]  /*13d0*/  LDG.E.128.CONSTANT R20, desc[UR6][R34.64+0x10] ;  /* 0x0000100622147981 */ /* 0x000ee8000c1e9d00 */
[----:B------:R-:W4:Y:S01]  /*13e0*/  LDG.E.128.CONSTANT R24, desc[UR6][R34.64+0x20] ;  /* 0x0000200622187981 */ /* 0x000f22000c1e9d00 */
[----:B------:R-:W-:Y:S01]  /*13f0*/  ISETP.NE.U32.AND P0, PT, R28, 0x1, PT ;  /* 0x000000011c00780c */ /* 0x000fe20003f05070 */
[----:B------:R-:W-:-:S03]  /*1400*/  IMAD.MOV.U32 R28, RZ, RZ, 0x3da8ff83 ;  /* 0x3da8ff83ff1c7424 */ /* 0x000fc600078e00ff */
[----:B------:R-:W-:Y:S02]  /*1410*/  FSEL R32, R32, -8.06006814911005101289e+34, !P0 ;  /* 0xf9785eba20207808 */ /* 0x000fe40004000000 */
[----:B------:R-:W-:Y:S01]  /*1420*/  FSEL R33, -R28, 0.11223486810922622681, !P0 ;  /* 0x3de5db651c217808 */ /* 0x000fe20004000100 */
[----:B------:R-:W-:-:S08]  /*1430*/  DMUL R28, R14, R14 ;  /* 0x0000000e0e1c7228 */ /* 0x000fd00000000000 */
[----:B--2---:R-:W-:Y:S01]  /*1440*/  DFMA R32, R28, R32, R16 ;  /* 0x000000201c20722b */ /* 0x004fe20000000010 */
[----:B------:R-:W0:Y:S02]  /*1450*/  LDC.64 R16, c[0x0][0x388] ;  /* 0x0000e200ff107b82 */ /* 0x000e240000000a00 */
[----:B0-----:R-:W-:-:S06]  /*1460*/  IMAD.WIDE R16, R37, 0x8, R16 ;  /* 0x0000000825107825 */ /* 0x001fcc00078e0210 */
[----:B------:R-:W2:Y:S01]  /*1470*/  LDG.E.64 R16, desc[UR6][R16.64+-0x8] ;  /* 0xfffff80610107981 */ /* 0x000ea2000c1e1b00 */
        /* <DEDUP_REMOVED lines=20> */
.L_x_54:
        /* <DEDUP_REMOVED lines=12> */
[----:B------:R-:W-:-:S08]  /*1680*/  UMOV UR5, 0x3ff921fb ;  /* 0x3ff921fb00057882 */ /* 0x000fd00000000000 */
        /* <DEDUP_REMOVED lines=17> */
.L_x_64:
[----:B------:R-:W-:Y:S05]  /*17a0*/  BSYNC.RECONVERGENT B1 ;  /* 0x0000000000017941 */ /* 0x000fea0003800200 */
.L_x_63:
[----:B------:R-:W-:-:S07]  /*17b0*/  VIADD R30, R16, 0x1 ;  /* 0x00000001101e7836 */ /* 0x000fce0000000000 */
.L_x_62:
[----:B------:R-:W-:Y:S05]  /*17c0*/  BSYNC.RECONVERGENT B0 ;  /* 0x0000000000007941 */ /* 0x000fea0003800200 */
.L_x_61:
        /* <DEDUP_REMOVED lines=9> */
[----:B------:R-:W-:Y:S01]  /*1860*/  DMUL R32, R14, R14 ;  /* 0x0000000e0e207228 */ /* 0x000fe20000000000 */
[----:B------:R-:W-:Y:S01]  /*1870*/  BSSY.RECONVERGENT B0, `(.L_x_65) ;  /* 0x000002e000007945 */ /* 0x000fe20003800200 */
[----:B------:R-:W-:Y:S01]  /*1880*/  ISETP.NE.U32.AND P0, PT, R31, 0x1, PT ;  /* 0x000000011f00780c */ /* 0x000fe20003f05070 */
[----:B------:R-:W-:Y:S01]  /*1890*/  IMAD.MOV.U32 R31, RZ, RZ, 0x3da8ff83 ;  /* 0x3da8ff83ff1f7424 */ /* 0x000fe200078e00ff */
[----:B------:R-:W-:-:S02]  /*18a0*/  DSETP.NEU.AND P1, PT, |R28|, +INF , PT ;  /* 0x7ff000001c00742a */ /* 0x000fc40003f2d200 */
[----:B------:R-:W-:Y:S02]  /*18b0*/  FSEL R34, R34, -8.06006814911005101289e+34, !P0 ;  /* 0xf9785eba22227808 */ /* 0x000fe40004000000 */
[----:B------:R-:W-:-:S06]  /*18c0*/  FSEL R35, -R31, 0.11223486810922622681, !P0 ;  /* 0x3de5db651f237808 */ /* 0x000fcc0004000100 */
[----:B--2---:R-:W-:-:S08]  /*18d0*/  DFMA R16, R32, R34, R16 ;  /* 0x000000222010722b */ /* 0x004fd00000000010 */
[----:B------:R-:W-:-:S08]  /*18e0*/  DFMA R16, R32, R16, R18 ;  /* 0x000000102010722b */ /* 0x000fd00000000012 */
[----:B---3--:R-:W-:-:S08]  /*18f0*/  DFMA R16, R32, R16, R20 ;  /* 0x000000102010722b */ /* 0x008fd00000000014 */
[----:B------:R-:W-:-:S08]  /*1900*/  DFMA R16, R32, R16, R22 ;  /* 0x000000102010722b */ /* 0x000fd00000000016 */
[----:B----4-:R-:W-:-:S08]  /*1910*/  DFMA R16, R32, R16, R24 ;  /* 0x000000102010722b */ /* 0x010fd00000000018 */
[----:B------:R-:W-:-:S08]  /*1920*/  DFMA R16, R32, R16, R26 ;  /* 0x000000102010722b */ /* 0x000fd0000000001a */
[----:B------:R-:W-:Y:S02]  /*1930*/  DFMA R14, R16, R14, R14 ;  /* 0x0000000e100e722b */ /* 0x000fe4000000000e */
[----:B------:R-:W-:Y:S01]  /*1940*/  DFMA R16, R32, R16, 1 ;  /* 0x3ff000002010742b */ /* 0x000fe20000000010 */
[----:B------:R-:W-:-:S09]  /*1950*/  @!P1 IMAD.MOV.U32 R32, RZ, RZ, RZ ;  /* 0x000000ffff209224 */ /* 0x000fd200078e00ff */
[----:B------:R-:W-:Y:S02]  /*1960*/  FSEL R18, R16, R14, !P0 ;  /* 0x0000000e10127208 */ /* 0x000fe40004000000 */
[----:B------:R-:W-:Y:S01]  /*1970*/  FSEL R19, R17, R15, !P0 ;  /* 0x0000000f11137208 */ /* 0x000fe20004000000 */
[----:B------:R-:W-:Y:S01]  /*1980*/  @!P1 DMUL R14, RZ, R28 ;  /* 0x0000001cff0e9228 */ /* 0x000fe20000000000 */
[----:B------:R-:W-:-:S04]  /*1990*/  LOP3.LUT P0, RZ, R30, 0x2, RZ, 0xc0, !PT ;  /* 0x000000021eff7812 */ /* 0x000fc8000780c0ff */
        /* <DEDUP_REMOVED lines=27> */
.L_x_66:
[----:B------:R-:W-:Y:S05]  /*1b50*/  BSYNC.RECONVERGENT B0 ;  /* 0x0000000000007941 */ /* 0x000fea0003800200 */
.L_x_65:
        /* <DEDUP_REMOVED lines=14> */
[----:B--2---:R-:W-:Y:S01]  /*1c40*/  DFMA R34, R28, R34, R16 ;  /* 0x000000221c22722b */ /* 0x004fe20000000010 */
[----:B------:R-:W0:Y:S02]  /*1c50*/  LDC.64 R16, c[0x0][0x388] ;  /* 0x0000e200ff107b82 */ /* 0x000e240000000a00 */
[----:B0-----:R-:W-:-:S06]  /*1c60*/  IMAD.WIDE.U32 R16, R0, 0x8, R16 ;  /* 0x0000000800107825 */ /* 0x001fcc00078e0010 */
        /* <DEDUP_REMOVED lines=19> */
[----:B------:R-:W-:-:S11]  /*1da0*/  DFMA R14, RZ, R30, R14 ;  /* 0x0000001eff0e722b */ /* 0x000fd6000000000e */
.L_x_53:
[----:B------:R-:W-:Y:S02]  /*1db0*/  DADD R2, R2, UR12 ;  /* 0x0000000c02027e29 */ /* 0x000fe40008000000 */
[----:B------:R-:W-:Y:S02]  /*1dc0*/  DFMA R6, R14, UR12, R6 ;  /* 0x0000000c0e067c2b */ /* 0x000fe40008000006 */
[----:B------:R-:W-:-:S04]  /*1dd0*/  DFMA R4, R16, UR12, R4 ;  /* 0x0000000c10047c2b */ /* 0x000fc80008000004 */
[----:B------:R-:W-:-:S14]  /*1de0*/  DSETP.GEU.AND P0, PT, R2, 1, PT ;  /* 0x3ff000000200742a */ /* 0x000fdc0003f0e000 */
[----:B------:R-:W-:Y:S05]  /*1df0*/  @!P0 BRA `(.L_x_67) ;  /* 0xffffffe400888947 */ /* 0x000fea000383ffff */
[----:B------:R-:W-:Y:S01]  /*1e00*/  STG.E.128 desc[UR6][R12.64], R4 ;  /* 0x000000040c007986 */ /* 0x000fe2000c101d06 */
[----:B------:R-:W-:Y:S05]  /*1e10*/  EXIT ;  /* 0x000000000000794d */ /* 0x000fea0003800000 */
        .weak           $__internal_2_$__cuda_sm20_div_rn_f64_full
        .type           $__internal_2_$__cuda_sm20_div_rn_f64_full,@function
        .size           $__internal_2_$__cuda_sm20_div_rn_f64_full,($_Z3CFTP7double2PKdid$__internal_trig_reduction_slowpathd - $__internal_2_$__cuda_sm20_div_rn_f64_full)
$__internal_2_$__cuda_sm20_div_rn_f64_full:
[----:B------:R-:W0:Y:S01]  /*1e20*/  LDC.64 R20, c[0x0][0x398] ;  /* 0x0000e600ff147b82 */ /* 0x000e220000000a00 */
[----:B------:R-:W-:Y:S01]  /*1e30*/  IMAD.MOV.U32 R22, RZ, RZ, 0x1 ;  /* 0x00000001ff167424 */ /* 0x000fe200078e00ff */
[C---:B------:R-:W-:Y:S01]  /*1e40*/  FSETP.GEU.AND P2, PT, |R17|.reuse, 1.469367938527859385e-39, PT ;  /* 0x001000001100780b */ /* 0x040fe20003f4e200 */
[----:B------:R-:W-:Y:S01]  /*1e50*/  IMAD.MOV.U32 R31, RZ, RZ, 0x1ca00000 ;  /* 0x1ca00000ff1f7424 */ /* 0x000fe200078e00ff */
[----:B------:R-:W-:-:S05]  /*1e60*/  LOP3.LUT R28, R17, 0x7ff00000, RZ, 0xc0, !PT ;  /* 0x7ff00000111c7812 */ /* 0x000fca00078ec0ff */
[----:B------:R-:W-:Y:S01]  /*1e70*/  IMAD.MOV.U32 R30, RZ, RZ, R28 ;  /* 0x000000ffff1e7224 */ /* 0x000fe200078e001c */
[C---:B0-----:R-:W-:Y:S02]  /*1e80*/  FSETP.GEU.AND P0, PT, |R21|.reuse, 1.469367938527859385e-39, PT ;  /* 0x001000001500780b */ /* 0x041fe40003f0e200 */
[C---:B------:R-:W-:Y:S02]  /*1e90*/  LOP3.LUT R18, R21.reuse, 0x800fffff, RZ, 0xc0, !PT ;  /* 0x800fffff15127812 */ /* 0x040fe400078ec0ff */
[----:B------:R-:W-:Y:S02]  /*1ea0*/  LOP3.LUT R29, R21, 0x7ff00000, RZ, 0xc0, !PT ;  /* 0x7ff00000151d7812 */ /* 0x000fe400078ec0ff */
[----:B------:R-:W-:Y:S01]  /*1eb0*/  LOP3.LUT R19, R18, 0x3ff00000, RZ, 0xfc, !PT ;  /* 0x3ff0000012137812 */ /* 0x000fe200078efcff */
[----:B------:R-:W-:Y:S01]  /*1ec0*/  IMAD.MOV.U32 R18, RZ, RZ, R20 ;  /* 0x000000ffff127224 */ /* 0x000fe200078e0014 */
[----:B------:R-:W-:Y:S01]  /*1ed0*/  ISETP.GE.U32.AND P1, PT, R28, R29, PT ;  /* 0x0000001d1c00720c */ /* 0x000fe20003f26070 */
[----:B------:R-:W-:-:S03]  /*1ee0*/  IMAD.MOV.U32 R33, RZ, RZ, R29 ;  /* 0x000000ffff217224 */ /* 0x000fc600078e001d */
[----:B------:R-:W-:Y:S01]  /*1ef0*/  SEL R31, R31, 0x63400000, !P1 ;  /* 0x634000001f1f7807 */ /* 0x000fe20004800000 */
[----:B------:R-:W0:Y:S03]  /*1f00*/  @!P0 LDC.64 R14, c[0x0][0x398] ;  /* 0x0000e600ff0e8b82 */ /* 0x000e260000000a00 */
[----:B------:R-:W-:-:S04]  /*1f10*/  @!P2 LOP3.LUT R24, R31, 0x80000000, R17, 0xf8, !PT ;  /* 0x800000001f18a812 */ /* 0x000fc800078ef811 */
[----:B------:R-:W-:Y:S01]  /*1f20*/  @!P2 LOP3.LUT R25, R24, 0x100000, RZ, 0xfc, !PT ;  /* 0x001000001819a812 */ /* 0x000fe200078efcff */
[----:B------:R-:W-:Y:S01]  /*1f30*/  @!P2 IMAD.MOV.U32 R24, RZ, RZ, RZ ;  /* 0x000000ffff18a224 */ /* 0x000fe200078e00ff */
[----:B0-----:R-:W-:-:S06]  /*1f40*/  @!P0 DMUL R18, R14, 8.98846567431157953865e+307 ;  /* 0x7fe000000e128828 */ /* 0x001fcc0000000000 */
[----:B------:R-:W0:Y:S04]  /*1f50*/  MUFU.RCP64H R23, R19 ;  /* 0x0000001300177308 */ /* 0x000e280000001800 */
[----:B------:R-:W-:Y:S01]  /*1f60*/  @!P0 LOP3.LUT R33, R19, 0x7ff00000, RZ, 0xc0, !PT ;  /* 0x7ff0000013218812 */ /* 0x000fe200078ec0ff */
[----:B0-----:R-:W-:-:S08]  /*1f70*/  DFMA R14, R22, -R18, 1 ;  /* 0x3ff00000160e742b */ /* 0x001fd00000000812 */
[----:B------:R-:W-:-:S08]  /*1f80*/  DFMA R14, R14, R14, R14 ;  /* 0x0000000e0e0e722b */ /* 0x000fd0000000000e */
[----:B------:R-:W-:Y:S01]  /*1f90*/  DFMA R22, R22, R14, R22 ;  /* 0x0000000e1616722b */ /* 0x000fe20000000016 */
[----:B------:R-:W-:Y:S01]  /*1fa0*/  LOP3.LUT R15, R31, 0x800fffff, R17, 0xf8, !PT ;  /* 0x800fffff1f0f7812 */ /* 0x000fe200078ef811 */
[----:B------:R-:W-:-:S06]  /*1fb0*/  IMAD.MOV.U32 R14, RZ, RZ, R16 ;  /* 0x000000ffff0e7224 */ /* 0x000fcc00078e0010 */
[----:B------:R-:W-:Y:S02]  /*1fc0*/  DFMA R26, R22, -R18, 1 ;  /* 0x3ff00000161a742b */ /* 0x000fe40000000812 */
[----:B------:R-:W-:-:S06]  /*1fd0*/  @!P2 DFMA R14, R14, 2, -R24 ;  /* 0x400000000e0ea82b */ /* 0x000fcc0000000818 */
[----:B------:R-:W-:-:S04]  /*1fe0*/  DFMA R22, R22, R26, R22 ;  /* 0x0000001a1616722b */ /* 0x000fc80000000016 */
[----:B------:R-:W-:-:S04]  /*1ff0*/  @!P2 LOP3.LUT R30, R15, 0x7ff00000, RZ, 0xc0, !PT ;  /* 0x7ff000000f1ea812 */ /* 0x000fc800078ec0ff */
[----:B------:R-:W-:Y:S01]  /*2000*/  DMUL R24, R22, R14 ;  /* 0x0000000e16187228 */ /* 0x000fe20000000000 */
[----:B------:R-:W-:-:S05]  /*2010*/  VIADD R32, R30, 0xffffffff ;  /* 0xffffffff1e207836 */ /* 0x000fca0000000000 */
[----:B------:R-:W-:Y:S01]  /*2020*/  ISETP.GT.U32.AND P0, PT, R32, 0x7feffffe, PT ;  /* 0x7feffffe2000780c */ /* 0x000fe20003f04070 */
[----:B------:R-:W-:Y:S01]  /*2030*/  VIADD R32, R33, 0xffffffff ;  /* 0xffffffff21207836 */ /* 0x000fe20000000000 */
[----:B------:R-:W-:-:S04]  /*2040*/  DFMA R26, R24, -R18, R14 ;  /* 0x80000012181a722b */ /* 0x000fc8000000000e */
[----:B------:R-:W-:-:S04]  /*2050*/  ISETP.GT.U32.OR P0, PT, R32, 0x7feffffe, P0 ;  /* 0x7feffffe2000780c */ /* 0x000fc80000704470 */
[----:B------:R-:W-:-:S09]  /*2060*/  DFMA R26, R22, R26, R24 ;  /* 0x0000001a161a722b */ /* 0x000fd20000000018 */
        /* <DEDUP_REMOVED lines=25> */
.L_x_68:
        /* <DEDUP_REMOVED lines=17> */
.L_x_71:
[----:B------:R-:W-:Y:S01]  /*2310*/  LOP3.LUT R23, R21, 0x80000, RZ, 0xfc, !PT ;  /* 0x0008000015177812 */ /* 0x000fe200078efcff */
[----:B------:R-:W-:Y:S01]  /*2320*/  IMAD.MOV.U32 R22, RZ, RZ, R20 ;  /* 0x000000ffff167224 */ /* 0x000fe200078e0014 */
[----:B------:R-:W-:Y:S06]  /*2330*/  BRA `(.L_x_69) ;  /* 0x0000000000087947 */ /* 0x000fec0003800000 */
.L_x_70:
[----:B------:R-:W-:Y:S01]  /*2340*/  LOP3.LUT R23, R17, 0x80000, RZ, 0xfc, !PT ;  /* 0x0008000011177812 */ /* 0x000fe200078efcff */
[----:B------:R-:W-:-:S07]  /*2350*/  IMAD.MOV.U32 R22, RZ, RZ, R16 ;  /* 0x000000ffff167224 */ /* 0x000fce00078e0010 */
.L_x_69:
[----:B------:R-:W-:Y:S02]  /*2360*/  IMAD.MOV.U32 R14, RZ, RZ, R0 ;  /* 0x000000ffff0e7224 */ /* 0x000fe400078e0000 */
[----:B------:R-:W-:-:S04]  /*2370*/  IMAD.MOV.U32 R15, RZ, RZ, 0x0 ;  /* 0x00000000ff0f7424 */ /* 0x000fc800078e00ff */
[----:B------:R-:W-:Y:S05]  /*2380*/  RET.REL.NODEC R14 `(_Z3CFTP7double2PKdid) ;  /* 0xffffffdc0e1c7950 */ /* 0x000fea0003c3ffff */
        .type           $_Z3CFTP7double2PKdid$__internal_trig_reduction_slowpathd,@function
        .size           $_Z3CFTP7double2PKdid$__internal_trig_reduction_slowpathd,(.L_x_109 - $_Z3CFTP7double2PKdid$__internal_trig_reduction_slowpathd)
$_Z3CFTP7double2PKdid$__internal_trig_reduction_slowpathd:
        /* <DEDUP_REMOVED lines=19> */
[----:B------:R-:W-:Y:S01]  /*24c0*/  IADD3 R16, PT, PT, RZ, -R16, -R15 ;  /* 0x80000010ff107210 */ /* 0x000fe20007ffe80f */
[----:B------:R-:W-:Y:S01]  /*24d0*/  IMAD.SHL.U32 R15, R20, 0x800, RZ ;  /* 0x00000800140f7824 */ /* 0x000fe200078e00ff */
[----:B------:R-:W-:Y:S01]  /*24e0*/  CS2R R36, SRZ ;  /* 0x0000000000247805 */ /* 0x000fe2000001ff00 */
[----:B------:R-:W-:Y:S01]  /*24f0*/  IMAD.MOV.U32 R17, RZ, RZ, RZ ;  /* 0x000000ffff117224 */ /* 0x000fe200078e00ff */
[----:B------:R-:W-:-:S07]  /*2500*/  LOP3.LUT R18, R18, 0x80000000, RZ, 0xfc, !PT ;  /* 0x8000000012127812 */ /* 0x000fce00078efcff */
.L_x_76:
[----:B------:R-:W1:Y:S01]  /*2510*/  LDC.64 R20, c[0x4][RZ] ;  /* 0x01000000ff147b82 */ /* 0x000e620000000a00 */
[----:B0-----:R-:W-:Y:S02]  /*2520*/  R2UR UR4, R24 ;  /* 0x00000000180472ca */ /* 0x001fe400000e0000 */
[----:B------:R-:W-:Y:S01]  /*2530*/  R2UR UR5, R25 ;  /* 0x00000000190572ca */ /* 0x000fe200000e0000 */
[----:B-1----:R-:W-:-:S12]  /*2540*/  IMAD.WIDE R34, R14, 0x8, R20 ;  /* 0x000000080e227825 */ /* 0x002fd800078e0214 */
[----:B------:R-:W2:Y:S01]  /*2550*/  LDG.E.64.CONSTANT R34, desc[UR4][R34.64] ;  /* 0x0000000422227981 */ /* 0x000ea2000c1e9b00 */
[----:B------:R-:W-:Y:S02]  /*2560*/  IMAD.MOV.U32 R22, RZ, RZ, R36 ;  /* 0x000000ffff167224 */ /* 0x000fe400078e0024 */
[----:B------:R-:W-:Y:S02]  /*2570*/  IMAD.MOV.U32 R23, RZ, RZ, R37 ;  /* 0x000000ffff177224 */ /* 0x000fe400078e0025 */
[----:B------:R-:W-:Y:S02]  /*2580*/  VIADD R16, R16, 0x1 ;  /* 0x0000000110107836 */ /* 0x000fe40000000000 */
[----:B------:R-:W-:Y:S02]  /*2590*/  VIADD R14, R14, 0x1 ;  /* 0x000000010e0e7836 */ /* 0x000fe40000000000 */
[----:B--2---:R-:W-:-:S04]  /*25a0*/  IMAD.WIDE.U32 R22, P2, R34, R15, R22 ;  /* 0x0000000f22167225 */ /* 0x004fc80007840016 */
[-C--:B------:R-:W-:Y:S02]  /*25b0*/  IMAD R19, R34, R18.reuse, RZ ;  /* 0x0000001222137224 */ /* 0x080fe400078e02ff */
[C---:B------:R-:W-:Y:S02]  /*25c0*/  IMAD R20, R35.reuse, R15, RZ ;  /* 0x0000000f23147224 */ /* 0x040fe400078e02ff */
[----:B------:R-:W-:Y:S01]  /*25d0*/  IMAD.HI.U32 R21, R35, R18, RZ ;  /* 0x0000001223157227 */ /* 0x000fe200078e00ff */
[----:B------:R-:W-:-:S03]  /*25e0*/  IADD3 R19, P0, PT, R19, R23, RZ ;  /* 0x0000001713137210 */ /* 0x000fc60007f1e0ff */
[----:B------:R-:W-:Y:S01]  /*25f0*/  IMAD.MOV.U32 R36, RZ, RZ, R22 ;  /* 0x000000ffff247224 */ /* 0x000fe200078e0016 */
[----:B------:R-:W-:Y:S01]  /*2600*/  IADD3 R37, P1, PT, R20, R19, RZ ;  /* 0x0000001314257210 */ /* 0x000fe20007f3e0ff */
[----:B------:R-:W-:-:S04]  /*2610*/  IMAD.HI.U32 R20, R34, R18, RZ ;  /* 0x0000001222147227 */ /* 0x000fc800078e00ff */
[----:B------:R-:W-:-:S04]  /*2620*/  IMAD.HI.U32 R19, R35, R15, RZ ;  /* 0x0000000f23137227 */ /* 0x000fc800078e00ff */
[----:B------:R-:W-:Y:S02]  /*2630*/  IMAD.X R20, RZ, RZ, R20, P2 ;  /* 0x000000ffff147224 */ /* 0x000fe400010e0614 */
[----:B------:R-:W-:Y:S02]  /*2640*/  IMAD R22, R35, R18, RZ ;  /* 0x0000001223167224 */ /* 0x000fe400078e02ff */
[----:B------:R-:W-:Y:S01]  /*2650*/  IMAD R23, R17, 0x8, R1 ;  /* 0x0000000811177824 */ /* 0x000fe200078e0201 */
[----:B------:R-:W-:Y:S01]  /*2660*/  IADD3.X R19, P0, PT, R19, R20, RZ, P0, !PT ;  /* 0x0000001413137210 */ /* 0x000fe2000071e4ff */
[----:B------:R-:W-:-:S03]  /*2670*/  VIADD R17, R17, 0x1 ;  /* 0x0000000111117836 */ /* 0x000fc60000000000 */
[----:B------:R-:W-:Y:S01]  /*2680*/  IADD3.X R22, P1, PT, R22, R19, RZ, P1, !PT ;  /* 0x0000001316167210 */ /* 0x000fe20000f3e4ff */
[----:B------:R-:W-:Y:S01]  /*2690*/  IMAD.X R21, RZ, RZ, R21, P0 ;  /* 0x000000ffff157224 */ /* 0x000fe200000e0615 */
[----:B------:R-:W-:Y:S01]  /*26a0*/  ISETP.NE.AND P0, PT, R16, -0xf, PT ;  /* 0xfffffff11000780c */ /* 0x000fe20003f05270 */
[----:B------:R0:W-:Y:S02]  /*26b0*/  STL.64 [R23], R36 ;  /* 0x0000002417007387 */ /* 0x0001e40000100a00 */
[----:B------:R-:W-:Y:S02]  /*26c0*/  IMAD.X R21, RZ, RZ, R21, P1 ;  /* 0x000000ffff157224 */ /* 0x000fe400008e0615 */
[----:B0-----:R-:W-:Y:S02]  /*26d0*/  IMAD.MOV.U32 R36, RZ, RZ, R22 ;  /* 0x000000ffff247224 */ /* 0x001fe400078e0016 */
[----:B------:R-:W-:-:S06]  /*26e0*/  IMAD.MOV.U32 R37, RZ, RZ, R21 ;  /* 0x000000ffff257224 */ /* 0x000fcc00078e0015 */
[----:B------:R-:W-:Y:S05]  /*26f0*/  @P0 BRA `(.L_x_76) ;  /* 0xfffffffc00840947 */ /* 0x000fea000383ffff */
[----:B------:R-:W-:Y:S05]  /*2700*/  BSYNC.RECONVERGENT B3 ;  /* 0x0000000000037941 */ /* 0x000fea0003800200 */
.L_x_75:
[----:B------:R-:W-:-:S05]  /*2710*/  LOP3.LUT R14, R33, 0x7ff, RZ, 0xc0, !PT ;  /* 0x000007ff210e7812 */ /* 0x000fca00078ec0ff */
[----:B------:R-:W-:-:S05]  /*2720*/  VIADD R14, R14, 0xfffffc00 ;  /* 0xfffffc000e0e7836 */ /* 0x000fca0000000000 */
[----:B------:R-:W-:Y:S02]  /*2730*/  SHF.R.U32.HI R15, RZ, 0x6, R14 ;  /* 0x00000006ff0f7819 */ /* 0x000fe4000001160e */
[----:B------:R-:W-:Y:S02]  /*2740*/  ISETP.GE.U32.AND P0, PT, R14, 0x80, PT ;  /* 0x000000800e00780c */ /* 0x000fe40003f06070 */
[----:B------:R-:W-:-:S04]  /*2750*/  IADD3 R15, PT, PT, -R15, 0x13, RZ ;  /* 0x000000130f0f7810 */ /* 0x000fc80007ffe1ff */
[----:B------:R-:W-:-:S07]  /*2760*/  SEL R14, R15, 0x12, P0 ;  /* 0x000000120f0e7807 */ /* 0x000fce0000000000 */
.L_x_74:
[----:B------:R-:W-:Y:S05]  /*2770*/  BSYNC.RECONVERGENT B2 ;  /* 0x0000000000027941 */ /* 0x000fea0003800200 */
.L_x_73:
        /* <DEDUP_REMOVED lines=10> */
[----:B------:R-:W-:Y:S01]  /*2820*/  BSSY.RECONVERGENT B2, `(.L_x_77) ;  /* 0x0000035000027945 */ /* 0x000fe20003800200 */
[----:B--2---:R-:W-:-:S02]  /*2830*/  @P0 SHF.R.U64 R23, R18, 0x1, R19 ;  /* 0x0000000112170819 */ /* 0x004fc40000001213 */
[----:B------:R-:W-:Y:S02]  /*2840*/  @P0 SHF.R.U32.HI R25, RZ, 0x1, R19 ;  /* 0x00000001ff190819 */ /* 0x000fe40000011613 */
[----:B------:R-:W-:Y:S02]  /*2850*/  @P0 LOP3.LUT R18, R33, 0x3f, RZ, 0x3c, !PT ;  /* 0x0000003f21120812 */ /* 0x000fe400078e3cff */
[--C-:B---3--:R-:W-:Y:S02]  /*2860*/  @P0 SHF.R.U32.HI R19, RZ, 0x1, R17.reuse ;  /* 0x00000001ff130819 */ /* 0x108fe40000011611 */
[C---:B------:R-:W-:Y:S02]  /*2870*/  @P0 SHF.R.U64 R20, R16.reuse, 0x1, R17 ;  /* 0x0000000110140819 */ /* 0x040fe40000001211 */
[----:B------:R-:W-:Y:S02]  /*2880*/  @P0 SHF.L.U32 R22, R16, R33, RZ ;  /* 0x0000002110160219 */ /* 0x000fe400000006ff */
[----:B------:R-:W-:-:S02]  /*2890*/  @P0 SHF.R.U64 R23, R23, R18, R25 ;  /* 0x0000001217170219 */ /* 0x000fc40000001219 */
[-C--:B------:R-:W-:Y:S02]  /*28a0*/  @P0 SHF.L.U64.HI R21, R16, R33.reuse, R17 ;  /* 0x0000002110150219 */ /* 0x080fe40000010211 */
[-C--:B------:R-:W-:Y:S02]  /*28b0*/  @P0 SHF.R.U32.HI R24, RZ, R18.reuse, R25 ;  /* 0x00000012ff180219 */ /* 0x080fe40000011619 */
[----:B----4-:R-:W-:Y:S02]  /*28c0*/  @P0 SHF.L.U32 R25, R14, R33, RZ ;  /* 0x000000210e190219 */ /* 0x010fe400000006ff */
[----:B------:R-:W-:Y:S02]  /*28d0*/  @P0 SHF.R.U64 R20, R20, R18, R19 ;  /* 0x0000001214140219 */ /* 0x000fe40000001213 */
[----:B------:R-:W-:Y:S02]  /*28e0*/  @P0 LOP3.LUT R16, R22, R23, RZ, 0xfc, !PT ;  /* 0x0000001716100212 */ /* 0x000fe400078efcff */
[----:B------:R-:W-:-:S02]  /*28f0*/  @P0 LOP3.LUT R17, R21, R24, RZ, 0xfc, !PT ;  /* 0x0000001815110212 */ /* 0x000fc400078efcff */
[----:B------:R-:W-:Y:S02]  /*2900*/  @P0 SHF.L.U64.HI R33, R14, R33, R15 ;  /* 0x000000210e210219 */ /* 0x000fe4000001020f */
[----:B------:R-:W-:Y:S02]  /*2910*/  @P0 LOP3.LUT R14, R25, R20, RZ, 0xfc, !PT ;  /* 0x00000014190e0212 */ /* 0x000fe400078efcff */
[----:B------:R-:W-:Y:S01]  /*2920*/  @P0 SHF.R.U32.HI R20, RZ, R18, R19 ;  /* 0x00000012ff140219 */ /* 0x000fe20000011613 */
[C---:B------:R-:W-:Y:S01]  /*2930*/  IMAD.SHL.U32 R18, R16.reuse, 0x4, RZ ;  /* 0x0000000410127824 */ /* 0x040fe200078e00ff */
[----:B------:R-:W-:Y:S02]  /*2940*/  SHF.L.U64.HI R16, R16, 0x2, R17 ;  /* 0x0000000210107819 */ /* 0x000fe40000010211 */
[----:B------:R-:W-:Y:S02]  /*2950*/  @P0 LOP3.LUT R15, R33, R20, RZ, 0xfc, !PT ;  /* 0x00000014210f0212 */ /* 0x000fe400078efcff */
[----:B------:R-:W-:-:S02]  /*2960*/  SHF.L.W.U32.HI R17, R17, 0x2, R14 ;  /* 0x0000000211117819 */ /* 0x000fc40000010e0e */
[----:B------:R-:W-:Y:S02]  /*2970*/  IADD3 RZ, P0, PT, RZ, -R18, RZ ;  /* 0x80000012ffff7210 */ /* 0x000fe40007f1e0ff */
[----:B------:R-:W-:Y:S02]  /*2980*/  LOP3.LUT R19, RZ, R16, RZ, 0x33, !PT ;  /* 0x00000010ff137212 */ /* 0x000fe400078e33ff */
[----:B------:R-:W-:Y:S02]  /*2990*/  SHF.L.W.U32.HI R21, R14, 0x2, R15 ;  /* 0x000000020e157819 */ /* 0x000fe40000010e0f */
[----:B------:R-:W-:Y:S02]  /*29a0*/  LOP3.LUT R14, RZ, R17, RZ, 0x33, !PT ;  /* 0x00000011ff0e7212 */ /* 0x000fe400078e33ff */
[----:B------:R-:W-:Y:S02]  /*29b0*/  IADD3.X R19, P0, PT, RZ, R19, RZ, P0, !PT ;  /* 0x00000013ff137210 */ /* 0x000fe4000071e4ff */
[----:B------:R-:W-:-:S02]  /*29c0*/  LOP3.LUT R22, RZ, R21, RZ, 0x33, !PT ;  /* 0x00000015ff167212 */ /* 0x000fc400078e33ff */
[----:B------:R-:W-:Y:S02]  /*29d0*/  IADD3.X R20, P1, PT, RZ, R14, RZ, P0, !PT ;  /* 0x0000000eff147210 */ /* 0x000fe4000073e4ff */
        /* <DEDUP_REMOVED lines=9> */
[----:B------:R-:W1:Y:S02]  /*2a70*/  FLO.U32 R17, R17 ;  /* 0x0000001100117300 */ /* 0x000e6400000e0000 */
[C---:B-1----:R-:W-:Y:S02]  /*2a80*/  IADD3 R22, PT, PT, -R17.reuse, 0x1f, RZ ;  /* 0x0000001f11167810 */ /* 0x042fe40007ffe1ff */
[----:B------:R-:W-:-:S03]  /*2a90*/  IADD3 R20, PT, PT, -R17, 0x3f, RZ ;  /* 0x0000003f11147810 */ /* 0x000fc60007ffe1ff */
[----:B------:R-:W-:-:S05]  /*2aa0*/  @P1 IMAD.MOV R20, RZ, RZ, R22 ;  /* 0x000000ffff141224 */ /* 0x000fca00078e0216 */
[----:B------:R-:W-:-:S13]  /*2ab0*/  ISETP.NE.AND P1, PT, R20, RZ, PT ;  /* 0x000000ff1400720c */ /* 0x000fda0003f25270 */
[----:B0-----:R-:W-:Y:S05]  /*2ac0*/  @!P1 BRA `(.L_x_78) ;  /* 0x0000000000289947 */ /* 0x001fea0003800000 */
[----:B------:R-:W-:Y:S02]  /*2ad0*/  LOP3.LUT R16, R20, 0x3f, RZ, 0xc0, !PT ;  /* 0x0000003f14107812 */ /* 0x000fe400078ec0ff */
[--C-:B------:R-:W-:Y:S02]  /*2ae0*/  SHF.R.U64 R18, R18, 0x1, R19.reuse ;  /* 0x0000000112127819 */ /* 0x100fe40000001213 */
[CC--:B------:R-:W-:Y:S02]  /*2af0*/  SHF.L.U64.HI R14, R23.reuse, R16.reuse, R14 ;  /* 0x00000010170e7219 */ /* 0x0c0fe4000001020e */
[----:B------:R-:W-:Y:S02]  /*2b00*/  SHF.L.U32 R23, R23, R16, RZ ;  /* 0x0000001017177219 */ /* 0x000fe400000006ff */
[----:B------:R-:W-:Y:S02]  /*2b10*/  SHF.R.U32.HI R16, RZ, 0x1, R19 ;  /* 0x00000001ff107819 */ /* 0x000fe40000011613 */
[----:B------:R-:W-:-:S04]  /*2b20*/  LOP3.LUT R17, R20, 0x3f, RZ, 0xc, !PT ;  /* 0x0000003f14117812 */ /* 0x000fc800078e0cff */
[-CC-:B------:R-:W-:Y:S02]  /*2b30*/  SHF.R.U64 R18, R18, R17.reuse, R16.reuse ;  /* 0x0000001112127219 */ /* 0x180fe40000001210 */
[----:B------:R-:W-:Y:S02]  /*2b40*/  SHF.R.U32.HI R17, RZ, R17, R16 ;  /* 0x00000011ff117219 */ /* 0x000fe40000011610 */
[----:B------:R-:W-:Y:S02]  /*2b50*/  LOP3.LUT R23, R23, R18, RZ, 0xfc, !PT ;  /* 0x0000001217177212 */ /* 0x000fe400078efcff */
[----:B------:R-:W-:-:S07]  /*2b60*/  LOP3.LUT R14, R14, R17, RZ, 0xfc, !PT ;  /* 0x000000110e0e7212 */ /* 0x000fce00078efcff */
.L_x_78:
[----:B------:R-:W-:Y:S05]  /*2b70*/  BSYNC.RECONVERGENT B2 ;  /* 0x0000000000027941 */ /* 0x000fea0003800200 */
.L_x_77:
[----:B------:R-:W-:Y:S01]  /*2b80*/  IMAD.WIDE.U32 R16, R23, 0x2168c235, RZ ;  /* 0x2168c23517107825 */ /* 0x000fe200078e00ff */
[----:B------:R-:W-:-:S03]  /*2b90*/  SHF.R.U32.HI R22, RZ, 0x1e, R15 ;  /* 0x0000001eff167819 */ /* 0x000fc6000001160f */
[----:B------:R-:W-:Y:S01]  /*2ba0*/  IMAD.MOV.U32 R18, RZ, RZ, R17 ;  /* 0x000000ffff127224 */ /* 0x000fe200078e0011 */
[----:B------:R-:W-:Y:S01]  /*2bb0*/  IADD3 RZ, P1, PT, R16, R16, RZ ;  /* 0x0000001010ff7210 */ /* 0x000fe20007f3e0ff */
[----:B------:R-:W-:Y:S01]  /*2bc0*/  IMAD.MOV.U32 R19, RZ, RZ, RZ ;  /* 0x000000ffff137224 */ /* 0x000fe200078e00ff */
[----:B------:R-:W-:Y:S01]  /*2bd0*/  LEA.HI R15, R21, R22, RZ, 0x1 ;  /* 0x00000016150f7211 */ /* 0x000fe200078f08ff */
        /* <DEDUP_REMOVED lines=20> */
[----:B------:R-:W-:-:S04]  /*2d20*/  SHF.R.U64 R17, R17, 0xa, R16 ;  /* 0x0000000a11117819 */ /* 0x000fc80000001210 */
[----:B------:R-:W-:-:S03]  /*2d30*/  IADD3 R17, P2, PT, R17, 0x1, RZ ;  /* 0x0000000111117810 */ /* 0x000fc60007f5e0ff */
[----:B------:R-:W-:Y:S01]  /*2d40*/  @P1 IMAD.MOV R15, RZ, RZ, -R15 ;  /* 0x000000ffff0f1224 */ /* 0x000fe200078e0a0f */
[----:B------:R-:W-:-:S04]  /*2d50*/  LEA.HI.X R16, R16, RZ, RZ, 0x16, P2 ;  /* 0x000000ff10107211 */ /* 0x000fc800010fb4ff */
[--C-:B------:R-:W-:Y:S01]  /*2d60*/  SHF.R.U64 R20, R17, 0x1, R16.reuse ;  /* 0x0000000111147819 */ /* 0x100fe20000001210 */
[----:B------:R-:W-:Y:S01]  /*2d70*/  IMAD.SHL.U32 R17, R18, 0x100000, RZ ;  /* 0x0010000012117824 */ /* 0x000fe200078e00ff */
[----:B------:R-:W-:Y:S02]  /*2d80*/  SHF.R.U32.HI R16, RZ, 0x1, R16 ;  /* 0x00000001ff107819 */ /* 0x000fe40000011610 */
[----:B------:R-:W-:-:S04]  /*2d90*/  IADD3 R20, P2, P3, RZ, RZ, R20 ;  /* 0x000000ffff147210 */ /* 0x000fc80007b5e014 */
[----:B------:R-:W-:-:S04]  /*2da0*/  IADD3.X R21, PT, PT, R17, 0x3fe00000, R16, P2, P3 ;  /* 0x3fe0000011157810 */ /* 0x000fc800017e6410 */
[----:B------:R-:W-:-:S07]  /*2db0*/  LOP3.LUT R21, R21, R14, RZ, 0xfc, !PT ;  /* 0x0000000e15157212 */ /* 0x000fce00078efcff */
.L_x_72:
[----:B------:R-:W-:-:S04]  /*2dc0*/  IMAD.MOV.U32 R27, RZ, RZ, 0x0 ;  /* 0x00000000ff1b7424 */ /* 0x000fc800078e00ff */
[----:B------:R-:W-:Y:S05]  /*2dd0*/  RET.REL.NODEC R26 `(_Z3CFTP7double2PKdid) ;  /* 0xffffffd01a887950 */ /* 0x000fea0003c3ffff */
.L_x_79:
        /* <DEDUP_REMOVED lines=10> */
.L_x_109:


//--------------------- .text._Z3DFTP7double2PKdi --------------------------
	.section	.text._Z3DFTP7double2PKdi,"ax",@progbits
	.align	128
        .global         _Z3DFTP7double2PKdi
        .type           _Z3DFTP7double2PKdi,@function
        .size           _Z3DFTP7double2PKdi,(.L_x_111 - _Z3DFTP7double2PKdi)
        .other          _Z3DFTP7double2PKdi,@"STO_CUDA_ENTRY STV_DEFAULT"
_Z3DFTP7double2PKdi:
.text._Z3DFTP7double2PKdi:
        /* <DEDUP_REMOVED lines=12> */
[----:B------:R-:W-:Y:S01]  /*00c0*/  CS2R R12, SRZ ;  /* 0x00000000000c7805 */ /* 0x000fe2000001ff00 */
[----:B------:R-:W-:Y:S01]  /*00d0*/  UISETP.GE.AND UP0, UPT, UR5, 0x1, UPT ;  /* 0x000000010500788c */ /* 0x000fe2000bf06270 */
[----:B0-----:R-:W-:-:S05]  /*00e0*/  IMAD.WIDE R6, R3, 0x10, R6 ;  /* 0x0000001003067825 */ /* 0x001fca00078e0206 */
[----:B-1----:R0:W-:Y:S03]  /*00f0*/  STG.E.128 desc[UR6][R6.64], RZ ;  /* 0x000000ff06007986 */ /* 0x0021e6000c101d06 */
[----:B------:R-:W-:Y:S05]  /*0100*/  BRA.U !UP0, `(.L_x_80) ;  /* 0x00000009088c7547 */ /* 0x000fea000b800000 */
[----:B------:R-:W1:Y:S01]  /*0110*/  I2F.F64 R10, R3 ;  /* 0x00000003000a7312 */ /* 0x000e620000201c00 */
[----:B------:R-:W-:Y:S01]  /*0120*/  UMOV UR10, 0x54442d18 ;  /* 0x54442d18000a7882 */ /* 0x000fe20000000000 */
[----:B------:R-:W-:Y:S01]  /*0130*/  UMOV UR11, 0x401921fb ;  /* 0x401921fb000b7882 */ /* 0x000fe20000000000 */
[----:B------:R-:W-:Y:S02]  /*0140*/  CS2R R8, SRZ ;  /* 0x0000000000087805 */ /* 0x000fe4000001ff00 */
[----:B------:R-:W-:Y:S02]  /*0150*/  CS2R R12, SRZ ;  /* 0x00000000000c7805 */ /* 0x000fe4000001ff00 */
[----:B------:R-:W-:Y:S01]  /*0160*/  CS2R R14, SRZ ;  /* 0x00000000000e7805 */ /* 0x000fe2000001ff00 */
[----:B------:R-:W2:Y:S01]  /*0170*/  LDCU UR14, c[0x0][0x390] ;  /* 0x00007200ff0e77ac */ /* 0x000ea20008000800 */
[----:B------:R-:W3:Y:S01]  /*0180*/  LDCU.64 UR8, c[0x0][0x388] ;  /* 0x00007100ff0877ac */ /* 0x000ee20008000a00 */
[----:B------:R-:W4:Y:S01]  /*0190*/  LDCU.64 UR12, c[0x4][0x8] ;  /* 0x01000100ff0c77ac */ /* 0x000f220008000a00 */
[----:B-1----:R-:W-:Y:S01]  /*01a0*/  DMUL R10, R10, -UR10 ;  /* 0x8000000a0a0a7c28 */ /* 0x002fe20008000000 */
[----:B------:R-:W-:-:S12]  /*01b0*/  UIADD3 UR4, UPT, UPT, -UR5, URZ, URZ ;  /* 0x000000ff05047290 */ /* 0x000fd8000fffe1ff */
.L_x_90:
[----:B--2---:R-:W1:Y:S01]  /*01c0*/  I2F.F64.U32 R4, UR14 ;  /* 0x0000000e00047d12 */ /* 0x004e620008201800 */
[----:B------:R-:W-:Y:S01]  /*01d0*/  IMAD.MOV.U32 R2, RZ, RZ, 0x1 ;  /* 0x00000001ff027424 */ /* 0x000fe200078e00ff */
[----:B------:R-:W-:Y:S06]  /*01e0*/  BSSY.RECONVERGENT B0, `(.L_x_81) ;  /* 0x0000013000007945 */ /* 0x000fec0003800200 */
[----:B-1----:R-:W1:Y:S02]  /*01f0*/  MUFU.RCP64H R3, R5 ;  /* 0x0000000500037308 */ /* 0x002e640000001800 */
[----:B-1----:R-:W-:-:S08]  /*0200*/  DFMA R16, -R4, R2, 1 ;  /* 0x3ff000000410742b */ /* 0x002fd00000000102 */
[----:B------:R-:W-:-:S08]  /*0210*/  DFMA R16, R16, R16, R16 ;  /* 0x000000101010722b */ /* 0x000fd00000000010 */
[----:B------:R-:W-:Y:S02]  /*0220*/  DFMA R2, R2, R16, R2 ;  /* 0x000000100202722b */ /* 0x000fe40000000002 */
[----:B------:R-:W-:-:S06]  /*0230*/  DMUL R16, R10, R8 ;  /* 0x000000080a107228 */ /* 0x000fcc0000000000 */
[----:B------:R-:W-:-:S04]  /*0240*/  DFMA R18, -R4, R2, 1 ;  /* 0x3ff000000412742b */ /* 0x000fc80000000102 */
[----:B------:R-:W-:-:S04]  /*0250*/  FSETP.GEU.AND P1, PT, |R17|, 6.5827683646048100446e-37, PT ;  /* 0x036000001100780b */ /* 0x000fc80003f2e200 */
[----:B------:R-:W-:-:S08]  /*0260*/  DFMA R2, R2, R18, R2 ;  /* 0x000000120202722b */ /* 0x000fd00000000002 */
[----:B------:R-:W-:-:S08]  /*0270*/  DMUL R18, R16, R2 ;  /* 0x0000000210127228 */ /* 0x000fd00000000000 */
[----:B------:R-:W-:-:S08]  /*0280*/  DFMA R20, -R4, R18, R16 ;  /* 0x000000120414722b */ /* 0x000fd00000000110 */
[----:B------:R-:W-:-:S10]  /*0290*/  DFMA R2, R2, R20, R18 ;  /* 0x000000140202722b */ /* 0x000fd40000000012 */
[----:B------:R-:W-:-:S05]  /*02a0*/  FFMA R0, RZ, R5, R3 ;  /* 0x00000005ff007223 */ /* 0x000fca0000000003 */
[----:B------:R-:W-:-:S13]  /*02b0*/  FSETP.GT.AND P0, PT, |R0|, 1.469367938527859385e-39, PT ;  /* 0x001000000000780b */ /* 0x000fda0003f04200 */
[----:B------:R-:W-:Y:S05]  /*02c0*/  @P0 BRA P1, `(.L_x_82) ;  /* 0x0000000000100947 */ /* 0x000fea0000800000 */
[----:B------:R-:W-:-:S07]  /*02d0*/  MOV R0, 0x2f0 ;  /* 0x000002f000007802 */ /* 0x000fce0000000f00 */
[----:B0--34-:R-:W-:Y:S05]  /*02e0*/  CALL.REL.NOINC `($__internal_3_$__cuda_sm20_div_rn_f64_full) ;  /* 0x00000008001c7944 */ /* 0x019fea0003c00000 */
[----:B------:R-:W-:Y:S02]  /*02f0*/  IMAD.MOV.U32 R2, RZ, RZ, R20 ;  /* 0x000000ffff027224 */ /* 0x000fe400078e0014 */
[----:B------:R-:W-:-:S07]  /*0300*/  IMAD.MOV.U32 R3, RZ, RZ, R21 ;  /* 0x000000ffff037224 */ /* 0x000fce00078e0015 */
.L_x_82:
[----:B---34-:R-:W-:Y:S05]  /*0310*/  BSYNC.RECONVERGENT B0 ;  /* 0x0000000000007941 */ /* 0x018fea0003800200 */
.L_x_81:
[----:B------:R-:W-:Y:S02]  /*0320*/  IMAD.U32 R28, RZ, RZ, UR8 ;  /* 0x00000008ff1c7e24 */ /* 0x000fe4000f8e00ff */
[----:B------:R-:W-:-:S06]  /*0330*/  IMAD.U32 R29, RZ, RZ, UR9 ;  /* 0x00000009ff1d7e24 */ /* 0x000fcc000f8e00ff */
[----:B------:R-:W5:Y:S01]  /*0340*/  LDG.E.64 R28, desc[UR6][R28.64] ;  /* 0x000000061c1c7981 */ /* 0x000f62000c1e1b00 */
[----:B------:R-:W-:Y:S01]  /*0350*/  DSETP.NEU.AND P0, PT, |R2|, +INF , PT ;  /* 0x7ff000000200742a */ /* 0x000fe20003f0d200 */
[----:B------:R-:W-:-:S13]  /*0360*/  BSSY.RECONVERGENT B0, `(.L_x_83) ;  /* 0x000001e000007945 */ /* 0x000fda0003800200 */
        /* <DEDUP_REMOVED lines=10> */
[----:B------:R-:W1:Y:S08]  /*0410*/  F2I.F64 R0, R16 ;  /* 0x0000001000007311 */ /* 0x000e700000301100 */
[----:B-1----:R-:W1:Y:S02]  /*0420*/  I2F.F64 R4, R0 ;  /* 0x0000000000047312 */ /* 0x002e640000201c00 */
[----:B-1----:R-:W-:Y:S01]  /*0430*/  DFMA R18, R4, -UR10, R2 ;  /* 0x8000000a04127c2b */ /* 0x002fe20008000002 */
        /* <DEDUP_REMOVED lines=10> */
[----:B0----5:R-:W-:Y:S05]  /*04e0*/  CALL.REL.NOINC `($_Z3DFTP7double2PKdi$__internal_trig_reduction_slowpathd) ;  /* 0x0000000c000c7944 */ /* 0x021fea0003c00000 */
[----:B------:R-:W-:Y:S02]  /*04f0*/  IMAD.MOV.U32 R0, RZ, RZ, R16 ;  /* 0x000000ffff007224 */ /* 0x000fe400078e0010 */
[----:B------:R-:W-:Y:S02]  /*0500*/  IMAD.MOV.U32 R4, RZ, RZ, R18 ;  /* 0x000000ffff047224 */ /* 0x000fe400078e0012 */
[----:B------:R-:W-:-:S07]  /*0510*/  IMAD.MOV.U32 R5, RZ, RZ, R19 ;  /* 0x000000ffff057224 */ /* 0x000fce00078e0013 */
.L_x_86:
[----:B------:R-:W-:Y:S05]  /*0520*/  BSYNC.RECONVERGENT B1 ;  /* 0x0000000000017941 */ /* 0x000fea0003800200 */
.L_x_85:
[----:B------:R-:W-:-:S07]  /*0530*/  VIADD R0, R0, 0x1 ;  /* 0x0000000100007836 */ /* 0x000fce0000000000 */
.L_x_84:
[----:B------:R-:W-:Y:S05]  /*0540*/  BSYNC.RECONVERGENT B0 ;  /* 0x0000000000007941 */ /* 0x000fea0003800200 */
.L_x_83:
        /* <DEDUP_REMOVED lines=49> */
[----:B------:R-:W-:Y:S01]  /*0860*/  BSSY.RECONVERGENT B1, `(.L_x_89) ;  /* 0x0000005000017945 */ /* 0x000fe20003800200 */
[----:B------:R-:W-:Y:S01]  /*0870*/  IMAD.MOV.U32 R18, RZ, RZ, R2 ;  /* 0x000000ffff127224 */ /* 0x000fe200078e0002 */
[----:B------:R-:W-:Y:S01]  /*0880*/  MOV R0, 0x8b0 ;  /* 0x000008b000007802 */ /* 0x000fe20000000f00 */
[----:B------:R-:W-:-:S07]  /*0890*/  IMAD.MOV.U32 R4, RZ, RZ, R3 ;  /* 0x000000ffff047224 */ /* 0x000fce00078e0003 */
[----:B0----5:R-:W-:Y:S05]  /*08a0*/  CALL.REL.NOINC `($_Z3DFTP7double2PKdi$__internal_trig_reduction_slowpathd) ;  /* 0x00000008001c7944 */ /* 0x021fea0003c00000 */
[----:B------:R-:W-:Y:S05]  /*08b0*/  BSYNC.RECONVERGENT B1 ;  /* 0x0000000000017941 */ /* 0x000fea0003800200 */
.L_x_89:
[----:B------:R-:W-:Y:S02]  /*08c0*/  IMAD.MOV.U32 R0, RZ, RZ, R16 ;  /* 0x000000ffff007224 */ /* 0x000fe400078e0010 */
[----:B------:R-:W-:Y:S02]  /*08d0*/  IMAD.MOV.U32 R4, RZ, RZ, R18 ;  /* 0x000000ffff047224 */ /* 0x000fe400078e0012 */
[----:B------:R-:W-:-:S07]  /*08e0*/  IMAD.MOV.U32 R5, RZ, RZ, R19 ;  /* 0x000000ffff057224 */ /* 0x000fce00078e0013 */
.L_x_88:
[----:B------:R-:W-:Y:S05]  /*08f0*/  BSYNC.RECONVERGENT B0 ;  /* 0x0000000000007941 */ /* 0x000fea0003800200 */
.L_x_87:
        /* <DEDUP_REMOVED lines=9> */
[----:B------:R-:W-:Y:S01]  /*0990*/  UIADD3 UR8, UP0, UPT, UR8, 0x8, URZ ;  /* 0x0000000808087890 */ /* 0x000fe2000ff1e0ff */
[----:B-----5:R-:W-:Y:S01]  /*09a0*/  DFMA R12, R28, R30, R12 ;  /* 0x0000001e1c0c722b */ /* 0x020fe2000000000c */
[----:B------:R-:W-:Y:S01]  /*09b0*/  ISETP.NE.U32.AND P0, PT, R2, 0x1, PT ;  /* 0x000000010200780c */ /* 0x000fe20003f05070 */
[----:B------:R-:W-:Y:S01]  /*09c0*/  IMAD.MOV.U32 R2, RZ, RZ, 0x3da8ff83 ;  /* 0x3da8ff83ff027424 */ /* 0x000fe200078e00ff */
[----:B------:R-:W-:Y:S01]  /*09d0*/  UIADD3 UR4, UPT, UPT, UR4, 0x1, URZ ;  /* 0x0000000104047890 */ /* 0x000fe2000fffe0ff */
[----:B------:R-:W-:Y:S01]  /*09e0*/  DADD R8, R8, 1 ;  /* 0x3ff0000008087429 */ /* 0x000fe20000000000 */
[----:B------:R-:W-:Y:S01]  /*09f0*/  FSEL R34, R34, -8.06006814911005101289e+34, !P0 ;  /* 0xf9785eba22227808 */ /* 0x000fe20004000000 */
[----:B------:R-:W-:Y:S01]  /*0a00*/  UIADD3.X UR9, UPT, UPT, URZ, UR9, URZ, UP0, !UPT ;  /* 0x00000009ff097290 */ /* 0x000fe200087fe4ff */
[----:B------:R-:W-:Y:S01]  /*0a10*/  FSEL R35, -R2, 0.11223486810922622681, !P0 ;  /* 0x3de5db6502237808 */ /* 0x000fe20004000100 */
[----:B------:R-:W-:Y:S01]  /*0a20*/  DMUL R2, R4, R4 ;  /* 0x0000000404027228 */ /* 0x000fe20000000000 */
[----:B------:R-:W-:-:S07]  /*0a30*/  UISETP.NE.AND UP0, UPT, UR4, URZ, UPT ;  /* 0x000000ff0400728c */ /* 0x000fce000bf05270 */
        /* <DEDUP_REMOVED lines=14> */
[----:B------:R-:W-:Y:S01]  /*0b20*/  DFMA R14, R28, R2, R14 ;  /* 0x000000021c0e722b */ /* 0x000fe2000000000e */
[----:B------:R-:W-:Y:S10]  /*0b30*/  BRA.U UP0, `(.L_x_90) ;  /* 0xfffffff500a07547 */ /* 0x000ff4000b83ffff */
.L_x_80:
[----:B------:R-:W-:Y:S01]  /*0b40*/  STG.E.128 desc[UR6][R6.64], R12 ;  /* 0x0000000c06007986 */ /* 0x000fe2000c101d06 */
[----:B------:R-:W-:Y:S05]  /*0b50*/  EXIT ;  /* 0x000000000000794d */ /* 0x000fea0003800000 */
        .weak           $__internal_3_$__cuda_sm20_div_rn_f64_full
        .type           $__internal_3_$__cuda_sm20_div_rn_f64_full,@function
        .size           $__internal_3_$__cuda_sm20_div_rn_f64_full,($_Z3DFTP7double2PKdi$__internal_trig_reduction_slowpathd - $__internal_3_$__cuda_sm20_div_rn_f64_full)
$__internal_3_$__cuda_sm20_div_rn_f64_full:
[C---:B------:R-:W-:Y:S01]  /*0b60*/  FSETP.GEU.AND P0, PT, |R5|.reuse, 1.469367938527859385e-39, PT ;  /* 0x001000000500780b */ /* 0x040fe20003f0e200 */
[----:B------:R-:W-:Y:S01]  /*0b70*/  IMAD.MOV.U32 R24, RZ, RZ, 0x1 ;  /* 0x00000001ff187424 */ /* 0x000fe200078e00ff */
[----:B------:R-:W-:Y:S01]  /*0b80*/  LOP3.LUT R2, R5, 0x800fffff, RZ, 0xc0, !PT ;  /* 0x800fffff05027812 */ /* 0x000fe200078ec0ff */
[----:B------:R-:W-:Y:S01]  /*0b90*/  BSSY.RECONVERGENT B1, `(.L_x_91) ;  /* 0x0000055000017945 */ /* 0x000fe20003800200 */
[C---:B------:R-:W-:Y:S02]  /*0ba0*/  FSETP.GEU.AND P2, PT, |R17|.reuse, 1.469367938527859385e-39, PT ;  /* 0x001000001100780b */ /* 0x040fe40003f4e200 */
[----:B------:R-:W-:Y:S01]  /*0bb0*/  LOP3.LUT R3, R2, 0x3ff00000, RZ, 0xfc, !PT ;  /* 0x3ff0000002037812 */ /* 0x000fe200078efcff */
[----:B------:R-:W-:Y:S01]  /*0bc0*/  IMAD.MOV.U32 R2, RZ, RZ, R4 ;  /* 0x000000ffff027224 */ /* 0x000fe200078e0004 */
[----:B------:R-:W-:Y:S02]  /*0bd0*/  LOP3.LUT R20, R17, 0x7ff00000, RZ, 0xc0, !PT ;  /* 0x7ff0000011147812 */ /* 0x000fe400078ec0ff */
[----:B------:R-:W-:-:S03]  /*0be0*/  LOP3.LUT R23, R5, 0x7ff00000, RZ, 0xc0, !PT ;  /* 0x7ff0000005177812 */ /* 0x000fc600078ec0ff */
[----:B------:R-:W-:Y:S01]  /*0bf0*/  @!P0 DMUL R2, R4, 8.98846567431157953865e+307 ;  /* 0x7fe0000004028828 */ /* 0x000fe20000000000 */
[----:B------:R-:W-:-:S03]  /*0c00*/  ISETP.GE.U32.AND P1, PT, R20, R23, PT ;  /* 0x000000171400720c */ /* 0x000fc60003f26070 */
[----:B------:R-:W-:Y:S01]  /*0c10*/  @!P2 LOP3.LUT R21, R5, 0x7ff00000, RZ, 0xc0, !PT ;  /* 0x7ff000000515a812 */ /* 0x000fe200078ec0ff */
[----:B------:R-:W-:Y:S01]  /*0c20*/  @!P2 IMAD.MOV.U32 R26, RZ, RZ, RZ ;  /* 0x000000ffff1aa224 */ /* 0x000fe200078e00ff */
[----:B------:R-:W0:Y:S02]  /*0c30*/  MUFU.RCP64H R25, R3 ;  /* 0x0000000300197308 */ /* 0x000e240000001800 */
[----:B------:R-:W-:Y:S01]  /*0c40*/  @!P2 ISETP.GE.U32.AND P3, PT, R20, R21, PT ;  /* 0x000000151400a20c */ /* 0x000fe20003f66070 */
[----:B------:R-:W-:-:S05]  /*0c50*/  IMAD.MOV.U32 R21, RZ, RZ, 0x1ca00000 ;  /* 0x1ca00000ff157424 */ /* 0x000fca00078e00ff */
[----:B------:R-:W-:-:S04]  /*0c60*/  @!P2 SEL R27, R21, 0x63400000, !P3 ;  /* 0x63400000151ba807 */ /* 0x000fc80005800000 */
[----:B------:R-:W-:-:S04]  /*0c70*/  @!P2 LOP3.LUT R27, R27, 0x80000000, R17, 0xf8, !PT ;  /* 0x800000001b1ba812 */ /* 0x000fc800078ef811 */
[----:B------:R-:W-:Y:S01]  /*0c80*/  @!P2 LOP3.LUT R27, R27, 0x100000, RZ, 0xfc, !PT ;  /* 0x001000001b1ba812 */ /* 0x000fe200078efcff */
[----:B0-----:R-:W-:-:S08]  /*0c90*/  DFMA R18, R24, -R2, 1 ;  /* 0x3ff000001812742b */ /* 0x001fd00000000802 */
[----:B------:R-:W-:-:S08]  /*0ca0*/  DFMA R18, R18, R18, R18 ;  /* 0x000000121212722b */ /* 0x000fd00000000012 */
[----:B------:R-:W-:Y:S01]  /*0cb0*/  DFMA R24, R24, R18, R24 ;  /* 0x000000121818722b */ /* 0x000fe20000000018 */
[----:B------:R-:W-:Y:S01]  /*0cc0*/  SEL R19, R21, 0x63400000, !P1 ;  /* 0x6340000015137807 */ /* 0x000fe20004800000 */
[----:B------:R-:W-:-:S03]  /*0cd0*/  IMAD.MOV.U32 R18, RZ, RZ, R16 ;  /* 0x000000ffff127224 */ /* 0x000fc600078e0010 */
[----:B------:R-:W-:-:S03]  /*0ce0*/  LOP3.LUT R19, R19, 0x800fffff, R17, 0xf8, !PT ;  /* 0x800fffff13137812 */ /* 0x000fc600078ef811 */
[----:B------:R-:W-:-:S03]  /*0cf0*/  DFMA R28, R24, -R2, 1 ;  /* 0x3ff00000181c742b */ /* 0x000fc60000000802 */
[----:B------:R-:W-:-:S05]  /*0d00*/  @!P2 DFMA R18, R18, 2, -R26 ;  /* 0x400000001212a82b */ /* 0x000fca000000081a */
[----:B------:R-:W-:Y:S01]  /*0d10*/  DFMA R24, R24, R28, R24 ;  /* 0x0000001c1818722b */ /* 0x000fe20000000018 */
[----:B------:R-:W-:Y:S02]  /*0d20*/  IMAD.MOV.U32 R29, RZ, RZ, R20 ;  /* 0x000000ffff1d7224 */ /* 0x000fe400078e0014 */
[----:B------:R-:W-:Y:S01]  /*0d30*/  IMAD.MOV.U32 R28, RZ, RZ, R23 ;  /* 0x000000ffff1c7224 */ /* 0x000fe200078e0017 */
[----:B------:R-:W-:Y:S02]  /*0d40*/  @!P0 LOP3.LUT R28, R3, 0x7ff00000, RZ, 0xc0, !PT ;  /* 0x7ff00000031c8812 */ /* 0x000fe400078ec0ff */
[----:B------:R-:W-:Y:S02]  /*0d50*/  @!P2 LOP3.LUT R29, R19, 0x7ff00000, RZ, 0xc0, !PT ;  /* 0x7ff00000131da812 */ /* 0x000fe400078ec0ff */
[----:B------:R-:W-:Y:S01]  /*0d60*/  DMUL R26, R24, R18 ;  /* 0x00000012181a7228 */ /* 0x000fe20000000000 */
[----:B------:R-:W-:Y:S02]  /*0d70*/  VIADD R31, R28, 0xffffffff ;  /* 0xffffffff1c1f7836 */ /* 0x000fe40000000000 */
[----:B------:R-:W-:-:S05]  /*0d80*/  VIADD R30, R29, 0xffffffff ;  /* 0xffffffff1d1e7836 */ /* 0x000fca0000000000 */
[----:B------:R-:W-:Y:S01]  /*0d90*/  DFMA R22, R26, -R2, R18 ;  /* 0x800000021a16722b */ /* 0x000fe20000000012 */
[----:B------:R-:W-:-:S04]  /*0da0*/  ISETP.GT.U32.AND P0, PT, R30, 0x7feffffe, PT ;  /* 0x7feffffe1e00780c */ /* 0x000fc80003f04070 */
[----:B------:R-:W-:-:S03]  /*0db0*/  ISETP.GT.U32.OR P0, PT, R31, 0x7feffffe, P0 ;  /* 0x7feffffe1f00780c */ /* 0x000fc60000704470 */
[----:B------:R-:W-:-:S10]  /*0dc0*/  DFMA R22, R24, R22, R26 ;  /* 0x000000161816722b */ /* 0x000fd4000000001a */
[----:B------:R-:W-:Y:S05]  /*0dd0*/  @P0 BRA `(.L_x_92) ;  /* 0x00000000006c0947 */ /* 0x000fea0003800000 */
[----:B------:R-:W-:-:S04]  /*0de0*/  LOP3.LUT R17, R5, 0x7ff00000, RZ, 0xc0, !PT ;  /* 0x7ff0000005117812 */ /* 0x000fc800078ec0ff */
[CC--:B------:R-:W-:Y:S02]  /*0df0*/  VIADDMNMX R16, R20.reuse, -R17.reuse, 0xb9600000, !PT ;  /* 0xb960000014107446 */ /* 0x0c0fe40007800911 */
[----:B------:R-:W-:Y:S02]  /*0e00*/  ISETP.GE.U32.AND P0, PT, R20, R17, PT ;  /* 0x000000111400720c */ /* 0x000fe40003f06070 */
[----:B------:R-:W-:Y:S02]  /*0e10*/  VIMNMX R16, PT, PT, R16, 0x46a00000, PT ;  /* 0x46a0000010107848 */ /* 0x000fe40003fe0100 */
[----:B------:R-:W-:-:S05]  /*0e20*/  SEL R21, R21, 0x63400000, !P0 ;  /* 0x6340000015157807 */ /* 0x000fca0004000000 */
[----:B------:R-:W-:Y:S02]  /*0e30*/  IMAD.IADD R24, R16, 0x1, -R21 ;  /* 0x0000000110187824 */ /* 0x000fe400078e0a15 */
[----:B------:R-:W-:Y:S02]  /*0e40*/  IMAD.MOV.U32 R16, RZ, RZ, RZ ;  /* 0x000000ffff107224 */ /* 0x000fe400078e00ff */
        /* <DEDUP_REMOVED lines=20> */
.L_x_92:
        /* <DEDUP_REMOVED lines=16> */
.L_x_95:
[----:B------:R-:W-:Y:S01]  /*1090*/  LOP3.LUT R21, R5, 0x80000, RZ, 0xfc, !PT ;  /* 0x0008000005157812 */ /* 0x000fe200078efcff */
[----:B------:R-:W-:Y:S01]  /*10a0*/  IMAD.MOV.U32 R20, RZ, RZ, R4 ;  /* 0x000000ffff147224 */ /* 0x000fe200078e0004 */
[----:B------:R-:W-:Y:S06]  /*10b0*/  BRA `(.L_x_93) ;  /* 0x0000000000087947 */ /* 0x000fec0003800000 */
.L_x_94:
[----:B------:R-:W-:Y:S01]  /*10c0*/  LOP3.LUT R21, R17, 0x80000, RZ, 0xfc, !PT ;  /* 0x0008000011157812 */ /* 0x000fe200078efcff */
[----:B------:R-:W-:-:S07]  /*10d0*/  IMAD.MOV.U32 R20, RZ, RZ, R16 ;  /* 0x000000ffff147224 */ /* 0x000fce00078e0010 */
.L_x_93:
[----:B------:R-:W-:Y:S05]  /*10e0*/  BSYNC.RECONVERGENT B1 ;  /* 0x0000000000017941 */ /* 0x000fea0003800200 */
.L_x_91:
[----:B------:R-:W-:Y:S02]  /*10f0*/  IMAD.MOV.U32 R2, RZ, RZ, R0 ;  /* 0x000000ffff027224 */ /* 0x000fe400078e0000 */
[----:B------:R-:W-:-:S04]  /*1100*/  IMAD.MOV.U32 R3, RZ, RZ, 0x0 ;  /* 0x00000000ff037424 */ /* 0x000fc800078e00ff */
[----:B------:R-:W-:Y:S05]  /*1110*/  RET.REL.NODEC R2 `(_Z3DFTP7double2PKdi) ;  /* 0xffffffec02b87950 */ /* 0x000fea0003c3ffff */
        .type           $_Z3DFTP7double2PKdi$__internal_trig_reduction_slowpathd,@function
        .size           $_Z3DFTP7double2PKdi$__internal_trig_reduction_slowpathd,(.L_x_111 - $_Z3DFTP7double2PKdi$__internal_trig_reduction_slowpathd)
$_Z3DFTP7double2PKdi$__internal_trig_reduction_slowpathd:
        /* <DEDUP_REMOVED lines=24> */
.L_x_100:
        /* <DEDUP_REMOVED lines=29> */
.L_x_99:
[----:B------:R-:W-:-:S07]  /*1470*/  IMAD.MOV.U32 R33, RZ, RZ, R17 ;  /* 0x000000ffff217224 */ /* 0x000fce00078e0011 */
.L_x_98:
[----:B------:R-:W-:Y:S05]  /*1480*/  BSYNC.RECONVERGENT B2 ;  /* 0x0000000000027941 */ /* 0x000fea0003800200 */
.L_x_97:
        /* <DEDUP_REMOVED lines=15> */
[----:B------:R-:W-:-:S02]  /*1580*/  @P0 SHF.L.U64.HI R26, R18, R27, R19 ;  /* 0x0000001b121a0219 */ /* 0x000fc40000010213 */
[----:B0-----:R-:W-:Y:S02]  /*1590*/  @P0 SHF.R.U32.HI R21, RZ, R5, R24 ;  /* 0x00000005ff150219 */ /* 0x001fe40000011618 */
        /* <DEDUP_REMOVED lines=23> */
[----:B------:R-:W-:-:S04]  /*1710*/  ISETP.NE.U32.AND P1, PT, R5, RZ, PT ;  /* 0x000000ff0500720c */ /* 0x000fc80003f25070 */
[----:B------:R-:W-:Y:S01]  /*1720*/  SEL R19, R22, R5, !P1 ;  /* 0x0000000516137207 */ /* 0x000fe20004800000 */
[----:B------:R-:W-:-:S05]  /*1730*/  @!P0 IMAD.MOV R20, RZ, RZ, -R20 ;  /* 0x000000ffff148224 */ /* 0x000fca00078e0a14 */
[----:B------:R-:W0:Y:S02]  /*1740*/  FLO.U32 R19, R19 ;  /* 0x0000001300137300 */ /* 0x000e2400000e0000 */
[C---:B0-----:R-:W-:Y:S02]  /*1750*/  IADD3 R23, PT, PT, -R19.reuse, 0x1f, RZ ;  /* 0x0000001f13177810 */ /* 0x041fe40007ffe1ff */
[----:B------:R-:W-:-:S03]  /*1760*/  IADD3 R18, PT, PT, -R19, 0x3f, RZ ;  /* 0x0000003f13127810 */ /* 0x000fc60007ffe1ff */
[----:B------:R-:W-:Y:S01]  /*1770*/  @P1 IMAD.MOV R18, RZ, RZ, R23 ;  /* 0x000000ffff121224 */ /* 0x000fe200078e0217 */
[----:B------:R-:W-:-:S04]  /*1780*/  SEL R23, R21, R24, P0 ;  /* 0x0000001815177207 */ /* 0x000fc80000000000 */
        /* <DEDUP_REMOVED lines=12> */
.L_x_102:
[----:B------:R-:W-:Y:S05]  /*1850*/  BSYNC.RECONVERGENT B2 ;  /* 0x0000000000027941 */ /* 0x000fea0003800200 */
.L_x_101:
        /* <DEDUP_REMOVED lines=36> */
.L_x_96:
[----:B------:R-:W-:Y:S02]  /*1aa0*/  IMAD.MOV.U32 R4, RZ, RZ, R0 ;  /* 0x000000ffff047224 */ /* 0x000fe400078e0000 */
[----:B------:R-:W-:-:S04]  /*1ab0*/  IMAD.MOV.U32 R5, RZ, RZ, 0x0 ;  /* 0x00000000ff057424 */ /* 0x000fc800078e00ff */
[----:B------:R-:W-:Y:S05]  /*1ac0*/  RET.REL.NODEC R4 `(_Z3DFTP7double2PKdi) ;  /* 0xffffffe4044c7950 */ /* 0x000fea0003c3ffff */
.L_x_103:
        /* <DEDUP_REMOVED lines=11> */
.L_x_111:


//--------------------- .nv.global.init           --------------------------
	.section	.nv.global.init,"aw",@progbits
	.align	16
.nv.global.init:
	.type		__cudart_sin_cos_coeffs,@object
	.size		__cudart_sin_cos_coeffs,(__cudart_i2opi_d - __cudart_sin_cos_coeffs)
__cudart_sin_cos_coeffs:
        /*0000*/ 	.byte	0x46, 0xd2, 0xb0, 0x2c, 0xf1, 0xe5, 0x5a, 0xbe, 0x92, 0xe3, 0xac, 0x69, 0xe3, 0x1d, 0xc7, 0x3e
        /*0010*/ 	.byte	0xa1, 0x62, 0xdb, 0x19, 0xa0, 0x01, 0x2a, 0xbf, 0x18, 0x08, 0x11, 0x11, 0x11, 0x11, 0x81, 0x3f
        /*0020*/ 	.byte	0x54, 0x55, 0x55, 0x55, 0x55, 0x55, 0xc5, 0xbf, 0x00, 0x00, 0x00, 0x00, 0x00, 0x00, 0x00, 0x00
        /*0030*/ 	.byte	0x00, 0x00, 0x00, 0x00, 0x00, 0x00, 0x00, 0x00, 0x64, 0x81, 0xfd, 0x20, 0x83, 0xff, 0xa8, 0xbd
        /*0040*/ 	.byte	0x28, 0x85, 0xef, 0xc1, 0xa7, 0xee, 0x21, 0x3e, 0xd9, 0xe6, 0x06, 0x8e, 0x4f, 0x7e, 0x92, 0xbe
        /*0050*/ 	.byte	0xe9, 0xbc, 0xdd, 0x19, 0xa0, 0x01, 0xfa, 0x3e, 0x47, 0x5d, 0xc1, 0x16, 0x6c, 0xc1, 0x56, 0xbf
        /*0060*/ 	.byte	0x51, 0x55, 0x55, 0x55, 0x55, 0x55, 0xa5, 0x3f, 0x00, 0x00, 0x00, 0x00, 0x00, 0x00, 0xe0, 0xbf
        /*0070*/ 	.byte	0x00, 0x00, 0x00, 0x00, 0x00, 0x00, 0xf0, 0x3f, 0x00, 0x00, 0x00, 0x00, 0x00, 0x00, 0x00, 0x00
	.type		__cudart_i2opi_d,@object
	.size		__cudart_i2opi_d,(.L_0 - __cudart_i2opi_d)
__cudart_i2opi_d:
        /* <DEDUP_REMOVED lines=9> */
.L_0:


//--------------------- .nv.shared.reserved.0     --------------------------
	.section	.nv.shared.reserved.0,"aw",@nobits
	.weak		__nv_reservedSMEM_offset_0_alias
	.size		__nv_reservedSMEM_offset_0_alias, 0, 64
	.other		__nv_reservedSMEM_offset_0_alias,@"STO_CUDA_RESERVED_SHARED STV_DEFAULT"
__nv_reservedSMEM_offset_0_alias:
	.zero		0
	.zero		64


//--------------------- .nv.constant0._Z12CFT_TrapecioP7double2PKdid --------------------------
	.section	.nv.constant0._Z12CFT_TrapecioP7double2PKdid,"a",@progbits
	.sectionflags	@""
	.align	4
.nv.constant0._Z12CFT_TrapecioP7double2PKdid:
	.zero		928


//--------------------- .nv.constant0._Z11CFT_SimpsonP7double2PKdid --------------------------
	.section	.nv.constant0._Z11CFT_SimpsonP7double2PKdid,"a",@progbits
	.sectionflags	@""
	.align	4
.nv.constant0._Z11CFT_SimpsonP7double2PKdid:
	.zero		928


//--------------------- .nv.constant0._Z3CFTP7double2PKdid --------------------------
	.section	.nv.constant0._Z3CFTP7double2PKdid,"a",@progbits
	.sectionflags	@""
	.align	4
.nv.constant0._Z3CFTP7double2PKdid:
	.zero		928


//--------------------- .nv.constant0._Z3DFTP7double2PKdi --------------------------
	.section	.nv.constant0._Z3DFTP7double2PKdi,"a",@progbits
	.sectionflags	@""
	.align	4
.nv.constant0._Z3DFTP7double2PKdi:
	.zero		916


//--------------------- SYMBOLS --------------------------

	.type		.nv.reservedSmem.offset0,@object
	.size		.nv.reservedSmem.offset0,0x4
